//
// Generated by NVIDIA NVVM Compiler
//
// Compiler Build ID: CL-36424714
// Cuda compilation tools, release 13.0, V13.0.88
// Based on NVVM 20.0.0
//

.version 9.0
.target sm_100
.address_size 64

.func _ZN10BaseDeviceD1Ev
(
	.param .b64 _ZN10BaseDeviceD1Ev_param_0
)
;
.func _ZN10BaseDeviceD0Ev
(
	.param .b64 _ZN10BaseDeviceD0Ev_param_0
)
;
.func _ZN10Sub1DeviceD1Ev
(
	.param .b64 _ZN10Sub1DeviceD1Ev_param_0
)
;
.func _ZN10Sub1DeviceD0Ev
(
	.param .b64 _ZN10Sub1DeviceD0Ev_param_0
)
;
.func _ZN10Sub1Device1fEv
(
	.param .b64 _ZN10Sub1Device1fEv_param_0
)
;
.extern .func  (.param .b32 func_retval0) vprintf
(
	.param .b64 vprintf_param_0,
	.param .b64 vprintf_param_1
)
;
.extern .func  (.param .b64 func_retval0) malloc
(
	.param .b64 malloc_param_0
)
;
.extern .func free
(
	.param .b64 free_param_0
)
;
.global .align 8 .u64 _ZTV10BaseDevice[5] = {0, 0, _ZN10BaseDeviceD1Ev, _ZN10BaseDeviceD0Ev, 0};
.global .align 8 .u64 _ZTV10Sub1Device[5] = {0, 0, _ZN10Sub1DeviceD1Ev, _ZN10Sub1DeviceD0Ev, _ZN10Sub1Device1fEv};
.global .align 1 .b8 $str[17] = {104, 101, 108, 108, 111, 32, 49, 58, 32, 37, 100, 32, 37, 100, 33, 10};

.func _ZN10BaseDeviceD1Ev(
	.param .b64 _ZN10BaseDeviceD1Ev_param_0
)
{
	.reg .b64 	%rd<5>;

	ld.param.u64 	%rd1, [_ZN10BaseDeviceD1Ev_param_0];
	mov.u64 	%rd2, _ZTV10BaseDevice;
	cvta.global.u64 	%rd3, %rd2;
	add.s64 	%rd4, %rd3, 16;
	st.u64 	[%rd1], %rd4;
	ret;

}
.func _ZN10BaseDeviceD0Ev(
	.param .b64 _ZN10BaseDeviceD0Ev_param_0
)
{
	.reg .b64 	%rd<5>;

	ld.param.u64 	%rd1, [_ZN10BaseDeviceD0Ev_param_0];
	mov.u64 	%rd2, _ZTV10BaseDevice;
	cvta.global.u64 	%rd3, %rd2;
	add.s64 	%rd4, %rd3, 16;
	st.u64 	[%rd1], %rd4;
	{ // callseq 0, 0
	.param .b64 param0;
	st.param.b64 	[param0], %rd1;
	call.uni 
	free, 
	(
	param0
	);
	} // callseq 0
	ret;

}
.func _ZN10Sub1DeviceD1Ev(
	.param .b64 _ZN10Sub1DeviceD1Ev_param_0
)
{
	.reg .b64 	%rd<5>;

	ld.param.u64 	%rd1, [_ZN10Sub1DeviceD1Ev_param_0];
	mov.u64 	%rd2, _ZTV10BaseDevice;
	cvta.global.u64 	%rd3, %rd2;
	add.s64 	%rd4, %rd3, 16;
	st.u64 	[%rd1], %rd4;
	ret;

}
.func _ZN10Sub1DeviceD0Ev(
	.param .b64 _ZN10Sub1DeviceD0Ev_param_0
)
{
	.reg .b64 	%rd<5>;

	ld.param.u64 	%rd1, [_ZN10Sub1DeviceD0Ev_param_0];
	mov.u64 	%rd2, _ZTV10BaseDevice;
	cvta.global.u64 	%rd3, %rd2;
	add.s64 	%rd4, %rd3, 16;
	st.u64 	[%rd1], %rd4;
	{ // callseq 1, 0
	.param .b64 param0;
	st.param.b64 	[param0], %rd1;
	call.uni 
	free, 
	(
	param0
	);
	} // callseq 1
	ret;

}
.func _ZN10Sub1Device1fEv(
	.param .b64 _ZN10Sub1Device1fEv_param_0
)
{
	.local .align 8 .b8 	__local_depot4[8];
	.reg .b64 	%SP;
	.reg .b64 	%SPL;
	.reg .b32 	%r<5>;
	.reg .b64 	%rd<6>;

	mov.u64 	%SPL, __local_depot4;
	cvta.local.u64 	%SP, %SPL;
	ld.param.u64 	%rd1, [_ZN10Sub1Device1fEv_param_0];
	add.u64 	%rd2, %SP, 0;
	add.u64 	%rd3, %SPL, 0;
	ld.v2.u32 	{%r1, %r2}, [%rd1+8];
	st.local.v2.u32 	[%rd3], {%r1, %r2};
	mov.u64 	%rd4, $str;
	cvta.global.u64 	%rd5, %rd4;
	{ // callseq 2, 0
	.param .b64 param0;
	st.param.b64 	[param0], %rd5;
	.param .b64 param1;
	st.param.b64 	[param1], %rd2;
	.param .b32 retval0;
	call.uni (retval0), 
	vprintf, 
	(
	param0, 
	param1
	);
	ld.param.b32 	%r3, [retval0];
	} // callseq 2
	ret;

}
	// .globl	_Z6runnerPP10BaseDevicei
.visible .entry _Z6runnerPP10BaseDevicei(
	.param .u64 .ptr .align 1 _Z6runnerPP10BaseDevicei_param_0,
	.param .u32 _Z6runnerPP10BaseDevicei_param_1
)
{
	.reg .pred 	%p<10>;
	.reg .b32 	%r<23>;
	.reg .b64 	%rd<103>;

	ld.param.u64 	%rd8, [_Z6runnerPP10BaseDevicei_param_0];
	ld.param.u32 	%r16, [_Z6runnerPP10BaseDevicei_param_1];
	cvta.to.global.u64 	%rd1, %rd8;
	setp.lt.s32 	%p1, %r16, 1;
	@%p1 bra 	$L__BB5_13;
	and.b32  	%r1, %r16, 15;
	setp.lt.u32 	%p2, %r16, 16;
	mov.b32 	%r20, 0;
	@%p2 bra 	$L__BB5_4;
	and.b32  	%r20, %r16, 2147483632;
	neg.s32 	%r18, %r20;
	add.s64 	%rd101, %rd1, 64;
$L__BB5_3:
	.pragma "nounroll";
	ld.global.u64 	%rd9, [%rd101+-64];
	ld.u64 	%rd10, [%rd9];
	ld.u64 	%rd11, [%rd10+16];
	{ // callseq 3, 0
	.param .b64 param0;
	st.param.b64 	[param0], %rd9;
	prototype_3 : .callprototype ()_ (.param .b64 _);
	call 
	%rd11, 
	(
	param0
	)
	, prototype_3;
	} // callseq 3
	ld.global.u64 	%rd12, [%rd101+-56];
	ld.u64 	%rd13, [%rd12];
	ld.u64 	%rd14, [%rd13+16];
	{ // callseq 4, 0
	.param .b64 param0;
	st.param.b64 	[param0], %rd12;
	prototype_4 : .callprototype ()_ (.param .b64 _);
	call 
	%rd14, 
	(
	param0
	)
	, prototype_4;
	} // callseq 4
	ld.global.u64 	%rd15, [%rd101+-48];
	ld.u64 	%rd16, [%rd15];
	ld.u64 	%rd17, [%rd16+16];
	{ // callseq 5, 0
	.param .b64 param0;
	st.param.b64 	[param0], %rd15;
	prototype_5 : .callprototype ()_ (.param .b64 _);
	call 
	%rd17, 
	(
	param0
	)
	, prototype_5;
	} // callseq 5
	ld.global.u64 	%rd18, [%rd101+-40];
	ld.u64 	%rd19, [%rd18];
	ld.u64 	%rd20, [%rd19+16];
	{ // callseq 6, 0
	.param .b64 param0;
	st.param.b64 	[param0], %rd18;
	prototype_6 : .callprototype ()_ (.param .b64 _);
	call 
	%rd20, 
	(
	param0
	)
	, prototype_6;
	} // callseq 6
	ld.global.u64 	%rd21, [%rd101+-32];
	ld.u64 	%rd22, [%rd21];
	ld.u64 	%rd23, [%rd22+16];
	{ // callseq 7, 0
	.param .b64 param0;
	st.param.b64 	[param0], %rd21;
	prototype_7 : .callprototype ()_ (.param .b64 _);
	call 
	%rd23, 
	(
	param0
	)
	, prototype_7;
	} // callseq 7
	ld.global.u64 	%rd24, [%rd101+-24];
	ld.u64 	%rd25, [%rd24];
	ld.u64 	%rd26, [%rd25+16];
	{ // callseq 8, 0
	.param .b64 param0;
	st.param.b64 	[param0], %rd24;
	prototype_8 : .callprototype ()_ (.param .b64 _);
	call 
	%rd26, 
	(
	param0
	)
	, prototype_8;
	} // callseq 8
	ld.global.u64 	%rd27, [%rd101+-16];
	ld.u64 	%rd28, [%rd27];
	ld.u64 	%rd29, [%rd28+16];
	{ // callseq 9, 0
	.param .b64 param0;
	st.param.b64 	[param0], %rd27;
	prototype_9 : .callprototype ()_ (.param .b64 _);
	call 
	%rd29, 
	(
	param0
	)
	, prototype_9;
	} // callseq 9
	ld.global.u64 	%rd30, [%rd101+-8];
	ld.u64 	%rd31, [%rd30];
	ld.u64 	%rd32, [%rd31+16];
	{ // callseq 10, 0
	.param .b64 param0;
	st.param.b64 	[param0], %rd30;
	prototype_10 : .callprototype ()_ (.param .b64 _);
	call 
	%rd32, 
	(
	param0
	)
	, prototype_10;
	} // callseq 10
	ld.global.u64 	%rd33, [%rd101];
	ld.u64 	%rd34, [%rd33];
	ld.u64 	%rd35, [%rd34+16];
	{ // callseq 11, 0
	.param .b64 param0;
	st.param.b64 	[param0], %rd33;
	prototype_11 : .callprototype ()_ (.param .b64 _);
	call 
	%rd35, 
	(
	param0
	)
	, prototype_11;
	} // callseq 11
	ld.global.u64 	%rd36, [%rd101+8];
	ld.u64 	%rd37, [%rd36];
	ld.u64 	%rd38, [%rd37+16];
	{ // callseq 12, 0
	.param .b64 param0;
	st.param.b64 	[param0], %rd36;
	prototype_12 : .callprototype ()_ (.param .b64 _);
	call 
	%rd38, 
	(
	param0
	)
	, prototype_12;
	} // callseq 12
	ld.global.u64 	%rd39, [%rd101+16];
	ld.u64 	%rd40, [%rd39];
	ld.u64 	%rd41, [%rd40+16];
	{ // callseq 13, 0
	.param .b64 param0;
	st.param.b64 	[param0], %rd39;
	prototype_13 : .callprototype ()_ (.param .b64 _);
	call 
	%rd41, 
	(
	param0
	)
	, prototype_13;
	} // callseq 13
	ld.global.u64 	%rd42, [%rd101+24];
	ld.u64 	%rd43, [%rd42];
	ld.u64 	%rd44, [%rd43+16];
	{ // callseq 14, 0
	.param .b64 param0;
	st.param.b64 	[param0], %rd42;
	prototype_14 : .callprototype ()_ (.param .b64 _);
	call 
	%rd44, 
	(
	param0
	)
	, prototype_14;
	} // callseq 14
	ld.global.u64 	%rd45, [%rd101+32];
	ld.u64 	%rd46, [%rd45];
	ld.u64 	%rd47, [%rd46+16];
	{ // callseq 15, 0
	.param .b64 param0;
	st.param.b64 	[param0], %rd45;
	prototype_15 : .callprototype ()_ (.param .b64 _);
	call 
	%rd47, 
	(
	param0
	)
	, prototype_15;
	} // callseq 15
	ld.global.u64 	%rd48, [%rd101+40];
	ld.u64 	%rd49, [%rd48];
	ld.u64 	%rd50, [%rd49+16];
	{ // callseq 16, 0
	.param .b64 param0;
	st.param.b64 	[param0], %rd48;
	prototype_16 : .callprototype ()_ (.param .b64 _);
	call 
	%rd50, 
	(
	param0
	)
	, prototype_16;
	} // callseq 16
	ld.global.u64 	%rd51, [%rd101+48];
	ld.u64 	%rd52, [%rd51];
	ld.u64 	%rd53, [%rd52+16];
	{ // callseq 17, 0
	.param .b64 param0;
	st.param.b64 	[param0], %rd51;
	prototype_17 : .callprototype ()_ (.param .b64 _);
	call 
	%rd53, 
	(
	param0
	)
	, prototype_17;
	} // callseq 17
	ld.global.u64 	%rd54, [%rd101+56];
	ld.u64 	%rd55, [%rd54];
	ld.u64 	%rd56, [%rd55+16];
	{ // callseq 18, 0
	.param .b64 param0;
	st.param.b64 	[param0], %rd54;
	prototype_18 : .callprototype ()_ (.param .b64 _);
	call 
	%rd56, 
	(
	param0
	)
	, prototype_18;
	} // callseq 18
	add.s32 	%r18, %r18, 16;
	add.s64 	%rd101, %rd101, 128;
	setp.ne.s32 	%p3, %r18, 0;
	@%p3 bra 	$L__BB5_3;
$L__BB5_4:
	setp.eq.s32 	%p4, %r1, 0;
	@%p4 bra 	$L__BB5_13;
	and.b32  	%r7, %r16, 7;
	setp.lt.u32 	%p5, %r1, 8;
	@%p5 bra 	$L__BB5_7;
	mul.wide.u32 	%rd57, %r20, 8;
	add.s64 	%rd58, %rd1, %rd57;
	ld.global.u64 	%rd59, [%rd58];
	ld.u64 	%rd60, [%rd59];
	ld.u64 	%rd61, [%rd60+16];
	{ // callseq 19, 0
	.param .b64 param0;
	st.param.b64 	[param0], %rd59;
	prototype_19 : .callprototype ()_ (.param .b64 _);
	call 
	%rd61, 
	(
	param0
	)
	, prototype_19;
	} // callseq 19
	ld.global.u64 	%rd62, [%rd58+8];
	ld.u64 	%rd63, [%rd62];
	ld.u64 	%rd64, [%rd63+16];
	{ // callseq 20, 0
	.param .b64 param0;
	st.param.b64 	[param0], %rd62;
	prototype_20 : .callprototype ()_ (.param .b64 _);
	call 
	%rd64, 
	(
	param0
	)
	, prototype_20;
	} // callseq 20
	ld.global.u64 	%rd65, [%rd58+16];
	ld.u64 	%rd66, [%rd65];
	ld.u64 	%rd67, [%rd66+16];
	{ // callseq 21, 0
	.param .b64 param0;
	st.param.b64 	[param0], %rd65;
	prototype_21 : .callprototype ()_ (.param .b64 _);
	call 
	%rd67, 
	(
	param0
	)
	, prototype_21;
	} // callseq 21
	ld.global.u64 	%rd68, [%rd58+24];
	ld.u64 	%rd69, [%rd68];
	ld.u64 	%rd70, [%rd69+16];
	{ // callseq 22, 0
	.param .b64 param0;
	st.param.b64 	[param0], %rd68;
	prototype_22 : .callprototype ()_ (.param .b64 _);
	call 
	%rd70, 
	(
	param0
	)
	, prototype_22;
	} // callseq 22
	ld.global.u64 	%rd71, [%rd58+32];
	ld.u64 	%rd72, [%rd71];
	ld.u64 	%rd73, [%rd72+16];
	{ // callseq 23, 0
	.param .b64 param0;
	st.param.b64 	[param0], %rd71;
	prototype_23 : .callprototype ()_ (.param .b64 _);
	call 
	%rd73, 
	(
	param0
	)
	, prototype_23;
	} // callseq 23
	ld.global.u64 	%rd74, [%rd58+40];
	ld.u64 	%rd75, [%rd74];
	ld.u64 	%rd76, [%rd75+16];
	{ // callseq 24, 0
	.param .b64 param0;
	st.param.b64 	[param0], %rd74;
	prototype_24 : .callprototype ()_ (.param .b64 _);
	call 
	%rd76, 
	(
	param0
	)
	, prototype_24;
	} // callseq 24
	ld.global.u64 	%rd77, [%rd58+48];
	ld.u64 	%rd78, [%rd77];
	ld.u64 	%rd79, [%rd78+16];
	{ // callseq 25, 0
	.param .b64 param0;
	st.param.b64 	[param0], %rd77;
	prototype_25 : .callprototype ()_ (.param .b64 _);
	call 
	%rd79, 
	(
	param0
	)
	, prototype_25;
	} // callseq 25
	ld.global.u64 	%rd80, [%rd58+56];
	ld.u64 	%rd81, [%rd80];
	ld.u64 	%rd82, [%rd81+16];
	{ // callseq 26, 0
	.param .b64 param0;
	st.param.b64 	[param0], %rd80;
	prototype_26 : .callprototype ()_ (.param .b64 _);
	call 
	%rd82, 
	(
	param0
	)
	, prototype_26;
	} // callseq 26
	add.s32 	%r20, %r20, 8;
$L__BB5_7:
	setp.eq.s32 	%p6, %r7, 0;
	@%p6 bra 	$L__BB5_13;
	and.b32  	%r10, %r16, 3;
	setp.lt.u32 	%p7, %r7, 4;
	@%p7 bra 	$L__BB5_10;
	mul.wide.u32 	%rd83, %r20, 8;
	add.s64 	%rd84, %rd1, %rd83;
	ld.global.u64 	%rd85, [%rd84];
	ld.u64 	%rd86, [%rd85];
	ld.u64 	%rd87, [%rd86+16];
	{ // callseq 27, 0
	.param .b64 param0;
	st.param.b64 	[param0], %rd85;
	prototype_27 : .callprototype ()_ (.param .b64 _);
	call 
	%rd87, 
	(
	param0
	)
	, prototype_27;
	} // callseq 27
	ld.global.u64 	%rd88, [%rd84+8];
	ld.u64 	%rd89, [%rd88];
	ld.u64 	%rd90, [%rd89+16];
	{ // callseq 28, 0
	.param .b64 param0;
	st.param.b64 	[param0], %rd88;
	prototype_28 : .callprototype ()_ (.param .b64 _);
	call 
	%rd90, 
	(
	param0
	)
	, prototype_28;
	} // callseq 28
	ld.global.u64 	%rd91, [%rd84+16];
	ld.u64 	%rd92, [%rd91];
	ld.u64 	%rd93, [%rd92+16];
	{ // callseq 29, 0
	.param .b64 param0;
	st.param.b64 	[param0], %rd91;
	prototype_29 : .callprototype ()_ (.param .b64 _);
	call 
	%rd93, 
	(
	param0
	)
	, prototype_29;
	} // callseq 29
	ld.global.u64 	%rd94, [%rd84+24];
	ld.u64 	%rd95, [%rd94];
	ld.u64 	%rd96, [%rd95+16];
	{ // callseq 30, 0
	.param .b64 param0;
	st.param.b64 	[param0], %rd94;
	prototype_30 : .callprototype ()_ (.param .b64 _);
	call 
	%rd96, 
	(
	param0
	)
	, prototype_30;
	} // callseq 30
	add.s32 	%r20, %r20, 4;
$L__BB5_10:
	setp.eq.s32 	%p8, %r10, 0;
	@%p8 bra 	$L__BB5_13;
	mul.wide.u32 	%rd97, %r20, 8;
	add.s64 	%rd102, %rd1, %rd97;
	neg.s32 	%r22, %r10;
$L__BB5_12:
	.pragma "nounroll";
	ld.global.u64 	%rd98, [%rd102];
	ld.u64 	%rd99, [%rd98];
	ld.u64 	%rd100, [%rd99+16];
	{ // callseq 31, 0
	.param .b64 param0;
	st.param.b64 	[param0], %rd98;
	prototype_31 : .callprototype ()_ (.param .b64 _);
	call 
	%rd100, 
	(
	param0
	)
	, prototype_31;
	} // callseq 31
	add.s64 	%rd102, %rd102, 8;
	add.s32 	%r22, %r22, 1;
	setp.ne.s32 	%p9, %r22, 0;
	@%p9 bra 	$L__BB5_12;
$L__BB5_13:
	ret;

}
	// .globl	_Z11create_sub1PP10BaseDeviceii
.visible .entry _Z11create_sub1PP10BaseDeviceii(
	.param .u64 .ptr .align 1 _Z11create_sub1PP10BaseDeviceii_param_0,
	.param .u32 _Z11create_sub1PP10BaseDeviceii_param_1,
	.param .u32 _Z11create_sub1PP10BaseDeviceii_param_2
)
{
	.reg .b32 	%r<3>;
	.reg .b64 	%rd<8>;

	ld.param.u64 	%rd1, [_Z11create_sub1PP10BaseDeviceii_param_0];
	ld.param.u32 	%r1, [_Z11create_sub1PP10BaseDeviceii_param_1];
	ld.param.u32 	%r2, [_Z11create_sub1PP10BaseDeviceii_param_2];
	cvta.to.global.u64 	%rd2, %rd1;
	{ // callseq 32, 0
	.param .b64 param0;
	st.param.b64 	[param0], 16;
	.param .b64 retval0;
	call.uni (retval0), 
	malloc, 
	(
	param0
	);
	ld.param.b64 	%rd3, [retval0];
	} // callseq 32
	st.u32 	[%rd3+8], %r1;
	st.u32 	[%rd3+12], %r2;
	mov.u64 	%rd5, _ZTV10Sub1Device;
	cvta.global.u64 	%rd6, %rd5;
	add.s64 	%rd7, %rd6, 16;
	st.u64 	[%rd3], %rd7;
	st.global.u64 	[%rd2], %rd3;
	ret;

}


// ===== COMPILED SASS (sm_100) =====

	.target	sm_100

	.elftype	@"ET_EXEC"


//--------------------- .note.nv.tkinfo           --------------------------
	.section	.note.nv.tkinfo,"",@"SHT_NOTE"
	.sectionflags	@"SHF_NOTE_NV_TKINFO"
	.tkinfo
        /*0018*/ 	.word	0x00000002
        /*0030*/ 	.string	""
        /*0030*/ 	.string	"ptxas"
        /*0030*/ 	.string	"Cuda compilation tools, release 13.0, V13.0.88"
        /*0030*/ 	.string	"Build cuda_13.0.r13.0/compiler.36424714_0"
        /*0030*/ 	.string	"-arch sm_100 -m 64 "



//--------------------- .note.nv.cuinfo           --------------------------
	.section	.note.nv.cuinfo,"",@"SHT_NOTE"
	.sectionflags	@"SHF_NOTE_NV_CUINFO"
        /*0018*/ 	.short	0x0002
        /*001a*/ 	.short	0x0064
        /*001c*/ 	.short	0x0082
	.zero		2


//--------------------- .nv.info                  --------------------------
	.section	.nv.info,"",@"SHT_CUDA_INFO"
	.align	4


	//----- nvinfo : EIATTR_REGCOUNT
	.align		4
        /*0000*/ 	.byte	0x04, 0x2f
        /*0002*/ 	.short	(.L_4 - .L_3)
	.align		4
.L_3:
        /*0004*/ 	.word	index@(_Z6runnerPP10BaseDevicei)
        /*0008*/ 	.word	0x0000001a


	//----- nvinfo : EIATTR_FRAME_SIZE
	.align		4
.L_4:
        /*000c*/ 	.byte	0x04, 0x11
        /*000e*/ 	.short	(.L_6 - .L_5)
	.align		4
.L_5:
        /*0010*/ 	.word	index@($_Z6runnerPP10BaseDevicei$_ZN10Sub1DeviceD1Ev)
        /*0014*/ 	.word	0x00000010


	//----- nvinfo : EIATTR_FRAME_SIZE
	.align		4
.L_6:
        /*0018*/ 	.byte	0x04, 0x11
        /*001a*/ 	.short	(.L_8 - .L_7)
	.align		4
.L_7:
        /*001c*/ 	.word	index@($_Z6runnerPP10BaseDevicei$_ZN10Sub1DeviceD0Ev)
        /*0020*/ 	.word	0x00000010


	//----- nvinfo : EIATTR_FRAME_SIZE
	.align		4
.L_8:
        /*0024*/ 	.byte	0x04, 0x11
        /*0026*/ 	.short	(.L_10 - .L_9)
	.align		4
.L_9:
        /*0028*/ 	.word	index@($_Z6runnerPP10BaseDevicei$_ZN10Sub1Device1fEv)
        /*002c*/ 	.word	0x00000010


	//----- nvinfo : EIATTR_FRAME_SIZE
	.align		4
.L_10:
        /*0030*/ 	.byte	0x04, 0x11
        /*0032*/ 	.short	(.L_12 - .L_11)
	.align		4
.L_11:
        /*0034*/ 	.word	index@($_Z6runnerPP10BaseDevicei$_ZN10BaseDeviceD1Ev)
        /*0038*/ 	.word	0x00000010


	//----- nvinfo : EIATTR_FRAME_SIZE
	.align		4
.L_12:
        /*003c*/ 	.byte	0x04, 0x11
        /*003e*/ 	.short	(.L_14 - .L_13)
	.align		4
.L_13:
        /*0040*/ 	.word	index@($_Z6runnerPP10BaseDevicei$_ZN10BaseDeviceD0Ev)
        /*0044*/ 	.word	0x00000010


	//----- nvinfo : EIATTR_FRAME_SIZE
	.align		4
.L_14:
        /*0048*/ 	.byte	0x04, 0x11
        /*004a*/ 	.short	(.L_16 - .L_15)
	.align		4
.L_15:
        /*004c*/ 	.word	index@(_Z6runnerPP10BaseDevicei)
        /*0050*/ 	.word	0x00000010


	//----- nvinfo : EIATTR_REGCOUNT
	.align		4
.L_16:
        /*0054*/ 	.byte	0x04, 0x2f
        /*0056*/ 	.short	(.L_18 - .L_17)
	.align		4
.L_17:
        /*0058*/ 	.word	index@(_Z11create_sub1PP10BaseDeviceii)
        /*005c*/ 	.word	0x00000018


	//----- nvinfo : EIATTR_FRAME_SIZE
	.align		4
.L_18:
        /*0060*/ 	.byte	0x04, 0x11
        /*0062*/ 	.short	(.L_20 - .L_19)
	.align		4
.L_19:
        /*0064*/ 	.word	index@($_Z11create_sub1PP10BaseDeviceii$_ZN10Sub1DeviceD1Ev)
        /*0068*/ 	.word	0x00000000


	//----- nvinfo : EIATTR_FRAME_SIZE
	.align		4
.L_20:
        /*006c*/ 	.byte	0x04, 0x11
        /*006e*/ 	.short	(.L_22 - .L_21)
	.align		4
.L_21:
        /*0070*/ 	.word	index@($_Z11create_sub1PP10BaseDeviceii$_ZN10Sub1DeviceD0Ev)
        /*0074*/ 	.word	0x00000000


	//----- nvinfo : EIATTR_FRAME_SIZE
	.align		4
.L_22:
        /*0078*/ 	.byte	0x04, 0x11
        /*007a*/ 	.short	(.L_24 - .L_23)
	.align		4
.L_23:
        /*007c*/ 	.word	index@($_Z11create_sub1PP10BaseDeviceii$_ZN10Sub1Device1fEv)
        /*0080*/ 	.word	0x00000000


	//----- nvinfo : EIATTR_FRAME_SIZE
	.align		4
.L_24:
        /*0084*/ 	.byte	0x04, 0x11
        /*0086*/ 	.short	(.L_26 - .L_25)
	.align		4
.L_25:
        /*0088*/ 	.word	index@($_Z11create_sub1PP10BaseDeviceii$_ZN10BaseDeviceD1Ev)
        /*008c*/ 	.word	0x00000000


	//----- nvinfo : EIATTR_FRAME_SIZE
	.align		4
.L_26:
        /*0090*/ 	.byte	0x04, 0x11
        /*0092*/ 	.short	(.L_28 - .L_27)
	.align		4
.L_27:
        /*0094*/ 	.word	index@($_Z11create_sub1PP10BaseDeviceii$_ZN10BaseDeviceD0Ev)
        /*0098*/ 	.word	0x00000000


	//----- nvinfo : EIATTR_FRAME_SIZE
	.align		4
.L_28:
        /*009c*/ 	.byte	0x04, 0x11
        /*009e*/ 	.short	(.L_30 - .L_29)
	.align		4
.L_29:
        /*00a0*/ 	.word	index@(_Z11create_sub1PP10BaseDeviceii)
        /*00a4*/ 	.word	0x00000000


	//----- nvinfo : EIATTR_MIN_STACK_SIZE
	.align		4
.L_30:
        /*00a8*/ 	.byte	0x04, 0x12
        /*00aa*/ 	.short	(.L_32 - .L_31)
	.align		4
.L_31:
        /*00ac*/ 	.word	index@(_Z11create_sub1PP10BaseDeviceii)
        /*00b0*/ 	.word	0x00000000


	//----- nvinfo : EIATTR_MIN_STACK_SIZE
	.align		4
.L_32:
        /*00b4*/ 	.byte	0x04, 0x12
        /*00b6*/ 	.short	(.L_34 - .L_33)
	.align		4
.L_33:
        /*00b8*/ 	.word	index@(_Z6runnerPP10BaseDevicei)
        /*00bc*/ 	.word	0x00000010
.L_34:


//--------------------- .nv.compat                --------------------------
	.section	.nv.compat,"",@"SHT_CUDA_COMPAT_INFO"
	.align	4
        /*0000*/ 	.byte	0x02, 0x09, 0x00, 0x00, 0x02, 0x02, 0x01, 0x00, 0x02, 0x05, 0x05, 0x00, 0x03, 0x07, 0x01, 0x01
        /*0010*/ 	.byte	0x02, 0x03, 0x00, 0x00, 0x02, 0x06, 0x01, 0x00, 0x04, 0x0b, 0x08, 0x00, 0x09, 0x00, 0x00, 0x00
        /*0020*/ 	.byte	0x00, 0x00, 0x00, 0x00


//--------------------- .nv.info._Z11create_sub1PP10BaseDeviceii --------------------------
	.section	.nv.info._Z11create_sub1PP10BaseDeviceii,"",@"SHT_CUDA_INFO"
	.sectionflags	@""
	.align	4


	//----- nvinfo : EIATTR_CUDA_API_VERSION
	.align		4
        /*0000*/ 	.byte	0x04, 0x37
        /*0002*/ 	.short	(.L_36 - .L_35)
.L_35:
        /*0004*/ 	.word	0x00000082


	//----- nvinfo : EIATTR_KPARAM_INFO
	.align		4
.L_36:
        /*0008*/ 	.byte	0x04, 0x17
        /*000a*/ 	.short	(.L_38 - .L_37)
.L_37:
        /*000c*/ 	.word	0x00000000
        /*0010*/ 	.short	0x0002
        /*0012*/ 	.short	0x000c
        /*0014*/ 	.byte	0x00, 0xf0, 0x11, 0x00


	//----- nvinfo : EIATTR_KPARAM_INFO
	.align		4
.L_38:
        /*0018*/ 	.byte	0x04, 0x17
        /*001a*/ 	.short	(.L_40 - .L_39)
.L_39:
        /*001c*/ 	.word	0x00000000
        /*0020*/ 	.short	0x0001
        /*0022*/ 	.short	0x0008
        /*0024*/ 	.byte	0x00, 0xf0, 0x11, 0x00


	//----- nvinfo : EIATTR_KPARAM_INFO
	.align		4
.L_40:
        /*0028*/ 	.byte	0x04, 0x17
        /*002a*/ 	.short	(.L_42 - .L_41)
.L_41:
        /*002c*/ 	.word	0x00000000
        /*0030*/ 	.short	0x0000
        /*0032*/ 	.short	0x0000
        /*0034*/ 	.byte	0x00, 0xf5, 0x21, 0x00


	//----- nvinfo : EIATTR_SPARSE_MMA_MASK
	.align		4
.L_42:
        /*0038*/ 	.byte	0x03, 0x50
        /*003a*/ 	.short	0x0000


	//----- nvinfo : EIATTR_MAXREG_COUNT
	.align		4
        /*003c*/ 	.byte	0x03, 0x1b
        /*003e*/ 	.short	0x00ff


	//----- nvinfo : EIATTR_EXTERNS
	.align		4
        /*0040*/ 	.byte	0x04, 0x0f
        /*0042*/ 	.short	(.L_44 - .L_43)


	//   ....[0]....
	.align		4
.L_43:
        /*0044*/ 	.word	index@(vprintf)


	//   ....[1]....
	.align		4
        /*0048*/ 	.word	index@(malloc)


	//   ....[2]....
	.align		4
        /*004c*/ 	.word	index@(free)


	//----- nvinfo : EIATTR_MERCURY_ISA_VERSION
	.align		4
.L_44:
        /*0050*/ 	.byte	0x03, 0x5f
        /*0052*/ 	.short	0x0101


	//----- nvinfo : EIATTR_VRC_CTA_INIT_COUNT
	.align		4
        /*0054*/ 	.byte	0x02, 0x4a
	.zero		1
	.zero		1


	//----- nvinfo : EIATTR_SYSCALL_OFFSETS
	.align		4
        /*0058*/ 	.byte	0x04, 0x46
        /*005a*/ 	.short	(.L_46 - .L_45)


	//   ....[0]....
.L_45:
        /*005c*/ 	.word	0x00000070


	//   ....[1]....
        /*0060*/ 	.word	0x00000290


	//   ....[2]....
        /*0064*/ 	.word	0x00000530


	//   ....[3]....
        /*0068*/ 	.word	0x000006e0


	//----- nvinfo : EIATTR_EXIT_INSTR_OFFSETS
	.align		4
.L_46:
        /*006c*/ 	.byte	0x04, 0x1c
        /*006e*/ 	.short	(.L_48 - .L_47)


	//   ....[0]....
.L_47:
        /*0070*/ 	.word	0x00000140


	//----- nvinfo : EIATTR_CBANK_PARAM_SIZE
	.align		4
.L_48:
        /*0074*/ 	.byte	0x03, 0x19
        /*0076*/ 	.short	0x0010


	//----- nvinfo : EIATTR_PARAM_CBANK
	.align		4
        /*0078*/ 	.byte	0x04, 0x0a
        /*007a*/ 	.short	(.L_50 - .L_49)
	.align		4
.L_49:
        /*007c*/ 	.word	index@(.nv.constant0._Z11create_sub1PP10BaseDeviceii)
        /*0080*/ 	.short	0x0380
        /*0082*/ 	.short	0x0010


	//----- nvinfo : EIATTR_SW_WAR
	.align		4
.L_50:
        /*0084*/ 	.byte	0x04, 0x36
        /*0086*/ 	.short	(.L_52 - .L_51)
.L_51:
        /*0088*/ 	.word	0x00000008
.L_52:


//--------------------- .nv.info._Z6runnerPP10BaseDevicei --------------------------
	.section	.nv.info._Z6runnerPP10BaseDevicei,"",@"SHT_CUDA_INFO"
	.sectionflags	@""
	.align	4


	//----- nvinfo : EIATTR_CUDA_API_VERSION
	.align		4
        /*0000*/ 	.byte	0x04, 0x37
        /*0002*/ 	.short	(.L_54 - .L_53)
.L_53:
        /*0004*/ 	.word	0x00000082


	//----- nvinfo : EIATTR_KPARAM_INFO
	.align		4
.L_54:
        /*0008*/ 	.byte	0x04, 0x17
        /*000a*/ 	.short	(.L_56 - .L_55)
.L_55:
        /*000c*/ 	.word	0x00000000
        /*0010*/ 	.short	0x0001
        /*0012*/ 	.short	0x0008
        /*0014*/ 	.byte	0x00, 0xf0, 0x11, 0x00


	//----- nvinfo : EIATTR_KPARAM_INFO
	.align		4
.L_56:
        /*0018*/ 	.byte	0x04, 0x17
        /*001a*/ 	.short	(.L_58 - .L_57)
.L_57:
        /*001c*/ 	.word	0x00000000
        /*0020*/ 	.short	0x0000
        /*0022*/ 	.short	0x0000
        /*0024*/ 	.byte	0x00, 0xf5, 0x21, 0x00


	//----- nvinfo : EIATTR_SPARSE_MMA_MASK
	.align		4
.L_58:
        /*0028*/ 	.byte	0x03, 0x50
        /*002a*/ 	.short	0x0000


	//----- nvinfo : EIATTR_MAXREG_COUNT
	.align		4
        /*002c*/ 	.byte	0x03, 0x1b
        /*002e*/ 	.short	0x00ff


	//----- nvinfo : EIATTR_EXTERNS
	.align		4
        /*0030*/ 	.byte	0x04, 0x0f
        /*0032*/ 	.short	(.L_60 - .L_59)


	//   ....[0]....
	.align		4
.L_59:
        /*0034*/ 	.word	index@(vprintf)


	//   ....[1]....
	.align		4
        /*0038*/ 	.word	index@(free)


	//----- nvinfo : EIATTR_MERCURY_ISA_VERSION
	.align		4
.L_60:
        /*003c*/ 	.byte	0x03, 0x5f
        /*003e*/ 	.short	0x0101


	//----- nvinfo : EIATTR_VRC_CTA_INIT_COUNT
	.align		4
        /*0040*/ 	.byte	0x02, 0x4a
	.zero		1
	.zero		1


	//----- nvinfo : EIATTR_SYSCALL_OFFSETS
	.align		4
        /*0044*/ 	.byte	0x04, 0x46
        /*0046*/ 	.short	(.L_62 - .L_61)


	//   ....[0]....
.L_61:
        /*0048*/ 	.word	0x00001510


	//   ....[1]....
        /*004c*/ 	.word	0x000017b0


	//   ....[2]....
        /*0050*/ 	.word	0x00001960


	//----- nvinfo : EIATTR_EXIT_INSTR_OFFSETS
	.align		4
.L_62:
        /*0054*/ 	.byte	0x04, 0x1c
        /*0056*/ 	.short	(.L_64 - .L_63)


	//   ....[0]....
.L_63:
        /*0058*/ 	.word	0x00000030


	//   ....[1]....
        /*005c*/ 	.word	0x00000aa0


	//   ....[2]....
        /*0060*/ 	.word	0x00000fb0


	//   ....[3]....
        /*0064*/ 	.word	0x00001280


	//   ....[4]....
        /*0068*/ 	.word	0x000013c0


	//----- nvinfo : EIATTR_CRS_STACK_SIZE
	.align		4
.L_64:
        /*006c*/ 	.byte	0x04, 0x1e
        /*006e*/ 	.short	(.L_66 - .L_65)
.L_65:
        /*0070*/ 	.word	0x00000000


	//----- nvinfo : EIATTR_CBANK_PARAM_SIZE
	.align		4
.L_66:
        /*0074*/ 	.byte	0x03, 0x19
        /*0076*/ 	.short	0x000c


	//----- nvinfo : EIATTR_PARAM_CBANK
	.align		4
        /*0078*/ 	.byte	0x04, 0x0a
        /*007a*/ 	.short	(.L_68 - .L_67)
	.align		4
.L_67:
        /*007c*/ 	.word	index@(.nv.constant0._Z6runnerPP10BaseDevicei)
        /*0080*/ 	.short	0x0380
        /*0082*/ 	.short	0x000c


	//----- nvinfo : EIATTR_SW_WAR
	.align		4
.L_68:
        /*0084*/ 	.byte	0x04, 0x36
        /*0086*/ 	.short	(.L_70 - .L_69)
.L_69:
        /*0088*/ 	.word	0x00000008
.L_70:


//--------------------- .nv.callgraph             --------------------------
	.section	.nv.callgraph,"",@"SHT_CUDA_CALLGRAPH"
	.align	4
	.sectionentsize	8
	.align		4
        /*0000*/ 	.word	0x00000000
	.align		4
        /*0004*/ 	.word	0xffffffff
	.align		4
        /*0008*/ 	.word	index@(_Z11create_sub1PP10BaseDeviceii)
	.align		4
        /*000c*/ 	.word	index@(free)
	.align		4
        /*0010*/ 	.word	index@(_Z11create_sub1PP10BaseDeviceii)
	.align		4
        /*0014*/ 	.word	index@(vprintf)
	.align		4
        /*0018*/ 	.word	index@(_Z11create_sub1PP10BaseDeviceii)
	.align		4
        /*001c*/ 	.word	index@(malloc)
	.align		4
        /*0020*/ 	.word	index@(_Z6runnerPP10BaseDevicei)
	.align		4
        /*0024*/ 	.word	index@(free)
	.align		4
        /*0028*/ 	.word	index@(_Z6runnerPP10BaseDevicei)
	.align		4
        /*002c*/ 	.word	index@(vprintf)
	.align		4
        /*0030*/ 	.word	0x00000000
	.align		4
        /*0034*/ 	.word	0xfffffffe
	.align		4
        /*0038*/ 	.word	0x00000000
	.align		4
        /*003c*/ 	.word	0xfffffffd
	.align		4
        /*0040*/ 	.word	0x00000000
	.align		4
        /*0044*/ 	.word	0xfffffffc


//--------------------- .nv.constant4             --------------------------
	.section	.nv.constant4,"a",@progbits
	.align	8
	.align		8
.nv.constant4:
        /*0000*/ 	.dword	vprintf
	.align		8
        /*0008*/ 	.dword	malloc
	.align		8
        /*0010*/ 	.dword	free
	.align		8
        /*0018*/ 	.dword	_ZTV10BaseDevice
	.align		8
        /*0020*/ 	.dword	_ZTV10Sub1Device
	.align		8
        /*0028*/ 	.dword	$str


//--------------------- .nv.constant2._Z11create_sub1PP10BaseDeviceii --------------------------
	.section	.nv.constant2._Z11create_sub1PP10BaseDeviceii,"a",@progbits
	.sectionflags	@""
	.align	4
.nv.constant2._Z11create_sub1PP10BaseDeviceii:
        /*0000*/ 	.byte	0x01, 0x00, 0x00, 0x00, 0x00, 0x00, 0x00, 0x00, 0x60, 0x07, 0x00, 0x00, 0x00, 0x00, 0x00, 0x00
        /*0010*/ 	.byte	0xa0, 0x05, 0x00, 0x00, 0x00, 0x00, 0x00, 0x00, 0xf0, 0x03, 0x00, 0x00, 0x00, 0x00, 0x00, 0x00
        /*0020*/ 	.byte	0x10, 0x03, 0x00, 0x00, 0x00, 0x00, 0x00, 0x00, 0x50, 0x01, 0x00, 0x00, 0x00, 0x00, 0x00, 0x00


//--------------------- .nv.constant2._Z6runnerPP10BaseDevicei --------------------------
	.section	.nv.constant2._Z6runnerPP10BaseDevicei,"a",@progbits
	.sectionflags	@""
	.align	4
.nv.constant2._Z6runnerPP10BaseDevicei:
        /*0000*/ 	.byte	0x01, 0x00, 0x00, 0x00, 0x00, 0x00, 0x00, 0x00, 0xe0, 0x19, 0x00, 0x00, 0x00, 0x00, 0x00, 0x00
        /*0010*/ 	.byte	0x20, 0x18, 0x00, 0x00, 0x00, 0x00, 0x00, 0x00, 0x70, 0x16, 0x00, 0x00, 0x00, 0x00, 0x00, 0x00
        /*0020*/ 	.byte	0x90, 0x15, 0x00, 0x00, 0x00, 0x00, 0x00, 0x00, 0xd0, 0x13, 0x00, 0x00, 0x00, 0x00, 0x00, 0x00


//--------------------- .text._Z11create_sub1PP10BaseDeviceii --------------------------
	.section	.text._Z11create_sub1PP10BaseDeviceii,"ax",@progbits
	.align	128
        .global         _Z11create_sub1PP10BaseDeviceii
        .type           _Z11create_sub1PP10BaseDeviceii,@function
        .size           _Z11create_sub1PP10BaseDeviceii,(.L_x_47 - _Z11create_sub1PP10BaseDeviceii)
        .other          _Z11create_sub1PP10BaseDeviceii,@"STO_CUDA_ENTRY STV_DEFAULT"
_Z11create_sub1PP10BaseDeviceii:
.text._Z11create_sub1PP10BaseDeviceii:
[----:B------:R-:W0:Y:S01]  /*0000*/  LDC R1, c[0x0][0x37c] ;  /* 0x0000df00ff017b82 */ /* 0x000e220000000800 */
[----:B------:R-:W-:Y:S01]  /*0010*/  MOV R0, 0x8 ;  /* 0x0000000800007802 */ /* 0x000fe20000000f00 */
[----:B------:R-:W-:Y:S01]  /*0020*/  IMAD.MOV.U32 R4, RZ, RZ, 0x10 ;  /* 0x00000010ff047424 */ /* 0x000fe200078e00ff */
[----:B------:R-:W1:Y:S01]  /*0030*/  LDCU.64 UR36, c[0x0][0x358] ;  /* 0x00006b00ff2477ac */ /* 0x000e620008000a00 */
[----:B------:R-:W-:-:S04]  /*0040*/  IMAD.MOV.U32 R5, RZ, RZ, RZ ;  /* 0x000000ffff057224 */ /* 0x000fc800078e00ff */
[----:B------:R2:W3:Y:S03]  /*0050*/  LDC.64 R2, c[0x4][R0] ;  /* 0x0100000000027b82 */ /* 0x0004e60000000a00 */
[----:B------:R-:W-:-:S07]  /*0060*/  LEPC R20, `(.L_x_0) ;  /* 0x000000001014794e */ /* 0x000fce0000000000 */
[----:B0123--:R-:W-:Y:S05]  /*0070*/  CALL.ABS.NOINC R2 ;  /* 0x0000000002007343 */ /* 0x00ffea0003c00000 */
.L_x_0:
[----:B------:R-:W0:Y:S01]  /*0080*/  LDCU.64 UR4, c[0x4][0x20] ;  /* 0x01000400ff0477ac */ /* 0x000e220008000a00 */
[----:B------:R-:W1:Y:S08]  /*0090*/  LDC R9, c[0x0][0x388] ;  /* 0x0000e200ff097b82 */ /* 0x000e700000000800 */
[----:B------:R-:W2:Y:S08]  /*00a0*/  LDC R11, c[0x0][0x38c] ;  /* 0x0000e300ff0b7b82 */ /* 0x000eb00000000800 */
[----:B------:R-:W3:Y:S01]  /*00b0*/  LDC.64 R2, c[0x0][0x380] ;  /* 0x0000e000ff027b82 */ /* 0x000ee20000000a00 */
[----:B0-----:R-:W-:-:S04]  /*00c0*/  UIADD3 UR4, UP0, UPT, UR4, 0x10, URZ ;  /* 0x0000001004047890 */ /* 0x001fc8000ff1e0ff */
[----:B------:R-:W-:Y:S02]  /*00d0*/  UIADD3.X UR5, UPT, UPT, URZ, UR5, URZ, UP0, !UPT ;  /* 0x00000005ff057290 */ /* 0x000fe400087fe4ff */
[----:B------:R-:W-:Y:S01]  /*00e0*/  MOV R6, UR4 ;  /* 0x0000000400067c02 */ /* 0x000fe20008000f00 */
[----:B-1----:R-:W-:Y:S03]  /*00f0*/  ST.E desc[UR36][R4.64+0x8], R9 ;  /* 0x0000080904007985 */ /* 0x002fe6000c101924 */
[----:B------:R-:W-:-:S05]  /*0100*/  IMAD.U32 R7, RZ, RZ, UR5 ;  /* 0x00000005ff077e24 */ /* 0x000fca000f8e00ff */
[----:B------:R-:W-:Y:S04]  /*0110*/  ST.E.64 desc[UR36][R4.64], R6 ;  /* 0x0000000604007985 */ /* 0x000fe8000c101b24 */
[----:B--2---:R-:W-:Y:S04]  /*0120*/  ST.E desc[UR36][R4.64+0xc], R11 ;  /* 0x00000c0b04007985 */ /* 0x004fe8000c101924 */
[----:B---3--:R-:W-:Y:S01]  /*0130*/  STG.E.64 desc[UR36][R2.64], R4 ;  /* 0x0000000402007986 */ /* 0x008fe2000c101b24 */
[----:B------:R-:W-:Y:S05]  /*0140*/  EXIT ;  /* 0x000000000000794d */ /* 0x000fea0003800000 */
        .type           $_Z11create_sub1PP10BaseDeviceii$_ZN10BaseDeviceD0Ev,@function
        .size           $_Z11create_sub1PP10BaseDeviceii$_ZN10BaseDeviceD0Ev,($_Z11create_sub1PP10BaseDeviceii$_ZN10BaseDeviceD1Ev - $_Z11create_sub1PP10BaseDeviceii$_ZN10BaseDeviceD0Ev)
$_Z11create_sub1PP10BaseDeviceii$_ZN10BaseDeviceD0Ev:
[----:B------:R-:W-:Y:S01]  /*0150*/  VIADD R1, R1, 0xfffffff0 ;  /* 0xfffffff001017836 */ /* 0x000fe20000000000 */
[----:B------:R-:W-:Y:S01]  /*0160*/  MOV R9, R5 ;  /* 0x0000000500097202 */ /* 0x000fe20000000f00 */
[----:B------:R-:W-:-:S03]  /*0170*/  IMAD.MOV.U32 R8, RZ, RZ, R4 ;  /* 0x000000ffff087224 */ /* 0x000fc600078e0004 */
[----:B------:R-:W-:Y:S04]  /*0180*/  STL [R1+0x8], R17 ;  /* 0x0000081101007387 */ /* 0x000fe80000100800 */
[----:B------:R-:W-:Y:S04]  /*0190*/  STL [R1+0x4], R16 ;  /* 0x0000041001007387 */ /* 0x000fe80000100800 */
[----:B------:R0:W-:Y:S01]  /*01a0*/  STL [R1], R2 ;  /* 0x0000000201007387 */ /* 0x0001e20000100800 */
[----:B------:R-:W1:Y:S01]  /*01b0*/  LDCU.64 UR4, c[0x4][0x18] ;  /* 0x01000300ff0477ac */ /* 0x000e620008000a00 */
[----:B------:R-:W-:Y:S01]  /*01c0*/  MOV R0, 0x10 ;  /* 0x0000001000007802 */ /* 0x000fe20000000f00 */
[----:B------:R-:W-:Y:S01]  /*01d0*/  IMAD.MOV.U32 R4, RZ, RZ, R8 ;  /* 0x000000ffff047224 */ /* 0x000fe200078e0008 */
[----:B------:R-:W2:Y:S02]  /*01e0*/  LDCU.64 UR6, c[0x0][0x358] ;  /* 0x00006b00ff0677ac */ /* 0x000ea40008000a00 */
[----:B0-----:R0:W3:Y:S01]  /*01f0*/  LDC.64 R2, c[0x4][R0] ;  /* 0x0100000000027b82 */ /* 0x0010e20000000a00 */
[----:B------:R-:W-:Y:S01]  /*0200*/  IMAD.MOV.U32 R5, RZ, RZ, R9 ;  /* 0x000000ffff057224 */ /* 0x000fe200078e0009 */
[----:B-1----:R-:W-:-:S04]  /*0210*/  UIADD3 UR4, UP0, UPT, UR4, 0x10, URZ ;  /* 0x0000001004047890 */ /* 0x002fc8000ff1e0ff */
[----:B------:R-:W-:Y:S02]  /*0220*/  UIADD3.X UR5, UPT, UPT, URZ, UR5, URZ, UP0, !UPT ;  /* 0x00000005ff057290 */ /* 0x000fe400087fe4ff */
[----:B------:R-:W-:-:S04]  /*0230*/  IMAD.U32 R6, RZ, RZ, UR4 ;  /* 0x00000004ff067e24 */ /* 0x000fc8000f8e00ff */
[----:B------:R-:W-:-:S05]  /*0240*/  MOV R7, UR5 ;  /* 0x0000000500077c02 */ /* 0x000fca0008000f00 */
[----:B--2---:R0:W-:Y:S01]  /*0250*/  ST.E.64 desc[UR6][R8.64], R6 ;  /* 0x0000000608007985 */ /* 0x0041e2000c101b06 */
[----:B------:R-:W-:Y:S01]  /*0260*/  MOV R16, R20 ;  /* 0x0000001400107202 */ /* 0x000fe20000000f00 */
[----:B------:R-:W-:-:S07]  /*0270*/  IMAD.MOV.U32 R17, RZ, RZ, R21 ;  /* 0x000000ffff117224 */ /* 0x000fce00078e0015 */
[----:B------:R-:W-:-:S07]  /*0280*/  LEPC R20, `(.L_x_1) ;  /* 0x000000001014794e */ /* 0x000fce0000000000 */
[----:B0--3--:R-:W-:Y:S05]  /*0290*/  CALL.ABS.NOINC R2 ;  /* 0x0000000002007343 */ /* 0x009fea0003c00000 */
.L_x_1:
[----:B------:R-:W-:Y:S01]  /*02a0*/  IMAD.MOV.U32 R20, RZ, RZ, R16 ;  /* 0x000000ffff147224 */ /* 0x000fe200078e0010 */
[----:B------:R-:W-:Y:S01]  /*02b0*/  MOV R21, R17 ;  /* 0x0000001100157202 */ /* 0x000fe20000000f00 */
[----:B------:R-:W2:Y:S04]  /*02c0*/  LDL R2, [R1] ;  /* 0x0000000001027983 */ /* 0x000ea80000100800 */
[----:B------:R-:W2:Y:S04]  /*02d0*/  LDL R16, [R1+0x4] ;  /* 0x0000040001107983 */ /* 0x000ea80000100800 */
[----:B------:R0:W2:Y:S02]  /*02e0*/  LDL R17, [R1+0x8] ;  /* 0x0000080001117983 */ /* 0x0000a40000100800 */
[----:B0-----:R-:W-:Y:S01]  /*02f0*/  VIADD R1, R1, 0x10 ;  /* 0x0000001001017836 */ /* 0x001fe20000000000 */
[----:B--2---:R-:W-:Y:S06]  /*0300*/  RET.REL.NODEC R20 `(_Z11create_sub1PP10BaseDeviceii) ;  /* 0xfffffffc143c7950 */ /* 0x004fec0003c3ffff */
        .type           $_Z11create_sub1PP10BaseDeviceii$_ZN10BaseDeviceD1Ev,@function
        .size           $_Z11create_sub1PP10BaseDeviceii$_ZN10BaseDeviceD1Ev,($_Z11create_sub1PP10BaseDeviceii$_ZN10Sub1Device1fEv - $_Z11create_sub1PP10BaseDeviceii$_ZN10BaseDeviceD1Ev)
$_Z11create_sub1PP10BaseDeviceii$_ZN10BaseDeviceD1Ev:
[----:B------:R-:W-:Y:S01]  /*0310*/  VIADD R1, R1, 0xfffffff8 ;  /* 0xfffffff801017836 */ /* 0x000fe20000000000 */
[----:B------:R-:W-:-:S04]  /*0320*/  MOV R3, R5 ;  /* 0x0000000500037202 */ /* 0x000fc80000000f00 */
[----:B------:R0:W-:Y:S02]  /*0330*/  STL [R1], R2 ;  /* 0x0000000201007387 */ /* 0x0001e40000100800 */
[----:B0-----:R-:W-:Y:S01]  /*0340*/  IMAD.MOV.U32 R2, RZ, RZ, R4 ;  /* 0x000000ffff027224 */ /* 0x001fe200078e0004 */
[----:B------:R-:W0:Y:S01]  /*0350*/  LDCU.64 UR4, c[0x4][0x18] ;  /* 0x01000300ff0477ac */ /* 0x000e220008000a00 */
[----:B------:R-:W1:Y:S01]  /*0360*/  LDCU.64 UR6, c[0x0][0x358] ;  /* 0x00006b00ff0677ac */ /* 0x000e620008000a00 */
[----:B0-----:R-:W-:-:S04]  /*0370*/  UIADD3 UR4, UP0, UPT, UR4, 0x10, URZ ;  /* 0x0000001004047890 */ /* 0x001fc8000ff1e0ff */
[----:B------:R-:W-:Y:S02]  /*0380*/  UIADD3.X UR5, UPT, UPT, URZ, UR5, URZ, UP0, !UPT ;  /* 0x00000005ff057290 */ /* 0x000fe400087fe4ff */
[----:B------:R-:W-:-:S04]  /*0390*/  IMAD.U32 R4, RZ, RZ, UR4 ;  /* 0x00000004ff047e24 */ /* 0x000fc8000f8e00ff */
[----:B------:R-:W-:-:S05]  /*03a0*/  MOV R5, UR5 ;  /* 0x0000000500057c02 */ /* 0x000fca0008000f00 */
[----:B-1----:R0:W-:Y:S04]  /*03b0*/  ST.E.64 desc[UR6][R2.64], R4 ;  /* 0x0000000402007985 */ /* 0x0021e8000c101b06 */
[----:B0-----:R0:W2:Y:S02]  /*03c0*/  LDL R2, [R1] ;  /* 0x0000000001027983 */ /* 0x0010a40000100800 */
[----:B0-----:R-:W-:Y:S01]  /*03d0*/  VIADD R1, R1, 0x8 ;  /* 0x0000000801017836 */ /* 0x001fe20000000000 */
[----:B--2---:R-:W-:Y:S06]  /*03e0*/  RET.REL.NODEC R20 `(_Z11create_sub1PP10BaseDeviceii) ;  /* 0xfffffffc14047950 */ /* 0x004fec0003c3ffff */
        .type           $_Z11create_sub1PP10BaseDeviceii$_ZN10Sub1Device1fEv,@function
        .size           $_Z11create_sub1PP10BaseDeviceii$_ZN10Sub1Device1fEv,($_Z11create_sub1PP10BaseDeviceii$_ZN10Sub1DeviceD0Ev - $_Z11create_sub1PP10BaseDeviceii$_ZN10Sub1Device1fEv)
$_Z11create_sub1PP10BaseDeviceii$_ZN10Sub1Device1fEv:
[----:B------:R-:W-:Y:S01]  /*03f0*/  IADD3 R1, PT, PT, R1, -0x10, RZ ;  /* 0xfffffff001017810 */ /* 0x000fe20007ffe0ff */
[----:B------:R-:W-:-:S04]  /*0400*/  IMAD.MOV.U32 R3, RZ, RZ, R5 ;  /* 0x000000ffff037224 */ /* 0x000fc800078e0005 */
[----:B------:R-:W-:Y:S04]  /*0410*/  STL [R1+0xc], R16 ;  /* 0x00000c1001007387 */ /* 0x000fe80000100800 */
[----:B------:R0:W-:Y:S02]  /*0420*/  STL [R1+0x8], R2 ;  /* 0x0000080201007387 */ /* 0x0001e40000100800 */
[----:B0-----:R-:W-:Y:S01]  /*0430*/  MOV R2, R4 ;  /* 0x0000000400027202 */ /* 0x001fe20000000f00 */
[----:B------:R-:W0:Y:S01]  /*0440*/  LDCU.64 UR4, c[0x0][0x358] ;  /* 0x00006b00ff0477ac */ /* 0x000e220008000a00 */
[----:B------:R-:W1:Y:S04]  /*0450*/  LDCU.64 UR6, c[0x4][0x28] ;  /* 0x01000500ff0677ac */ /* 0x000e680008000a00 */
[----:B0-----:R-:W2:Y:S01]  /*0460*/  LD.E.64 R2, desc[UR4][R2.64+0x8] ;  /* 0x0000080402027980 */ /* 0x001ea2000c101b00 */
[----:B------:R-:W-:Y:S01]  /*0470*/  MOV R0, 0x0 ;  /* 0x0000000000007802 */ /* 0x000fe20000000f00 */
[----:B------:R-:W0:Y:S01]  /*0480*/  LDCU UR4, c[0x0][0x2f8] ;  /* 0x00005f00ff0477ac */ /* 0x000e220008000800 */
[----:B-1----:R-:W-:-:S02]  /*0490*/  IMAD.U32 R4, RZ, RZ, UR6 ;  /* 0x00000006ff047e24 */ /* 0x002fc4000f8e00ff */
[----:B------:R1:W3:Y:S01]  /*04a0*/  LDC.64 R8, c[0x4][R0] ;  /* 0x0100000000087b82 */ /* 0x0002e20000000a00 */
[----:B------:R-:W4:Y:S01]  /*04b0*/  LDCU UR5, c[0x0][0x2fc] ;  /* 0x00005f80ff0577ac */ /* 0x000f220008000800 */
[----:B------:R-:W-:Y:S02]  /*04c0*/  MOV R5, UR7 ;  /* 0x0000000700057c02 */ /* 0x000fe40008000f00 */
[----:B0-----:R-:W-:-:S05]  /*04d0*/  IADD3 R6, P0, PT, R1, UR4, RZ ;  /* 0x0000000401067c10 */ /* 0x001fca000ff1e0ff */
[----:B----4-:R-:W-:Y:S01]  /*04e0*/  IMAD.X R7, RZ, RZ, UR5, P0 ;  /* 0x00000005ff077e24 */ /* 0x010fe200080e06ff */
[----:B--2---:R0:W-:Y:S02]  /*04f0*/  STL.64 [R1], R2 ;  /* 0x0000000201007387 */ /* 0x0041e40000100a00 */
[----:B0-----:R-:W-:Y:S01]  /*0500*/  MOV R2, R20 ;  /* 0x0000001400027202 */ /* 0x001fe20000000f00 */
[----:B-1-3--:R-:W-:-:S07]  /*0510*/  IMAD.MOV.U32 R16, RZ, RZ, R21 ;  /* 0x000000ffff107224 */ /* 0x00afce00078e0015 */
[----:B------:R-:W-:-:S07]  /*0520*/  LEPC R20, `(.L_x_2) ;  /* 0x000000001014794e */ /* 0x000fce0000000000 */
[----:B------:R-:W-:Y:S05]  /*0530*/  CALL.ABS.NOINC R8 ;  /* 0x0000000008007343 */ /* 0x000fea0003c00000 */
.L_x_2:
[----:B------:R-:W-:Y:S01]  /*0540*/  MOV R20, R2 ;  /* 0x0000000200147202 */ /* 0x000fe20000000f00 */
[----:B------:R-:W-:Y:S01]  /*0550*/  IMAD.MOV.U32 R21, RZ, RZ, R16 ;  /* 0x000000ffff157224 */ /* 0x000fe200078e0010 */
[----:B------:R-:W2:Y:S04]  /*0560*/  LDL R2, [R1+0x8] ;  /* 0x0000080001027983 */ /* 0x000ea80000100800 */
[----:B------:R0:W2:Y:S02]  /*0570*/  LDL R16, [R1+0xc] ;  /* 0x00000c0001107983 */ /* 0x0000a40000100800 */
[----:B0-----:R-:W-:Y:S01]  /*0580*/  IADD3 R1, PT, PT, R1, 0x10, RZ ;  /* 0x0000001001017810 */ /* 0x001fe20007ffe0ff */
[----:B--2---:R-:W-:Y:S06]  /*0590*/  RET.REL.NODEC R20 `(_Z11create_sub1PP10BaseDeviceii) ;  /* 0xfffffff814987950 */ /* 0x004fec0003c3ffff */
        .type           $_Z11create_sub1PP10BaseDeviceii$_ZN10Sub1DeviceD0Ev,@function
        .size           $_Z11create_sub1PP10BaseDeviceii$_ZN10Sub1DeviceD0Ev,($_Z11create_sub1PP10BaseDeviceii$_ZN10Sub1DeviceD1Ev - $_Z11create_sub1PP10BaseDeviceii$_ZN10Sub1DeviceD0Ev)
$_Z11create_sub1PP10BaseDeviceii$_ZN10Sub1DeviceD0Ev:
        /* <DEDUP_REMOVED lines=9> */
[----:B------:R-:W-:Y:S01]  /*0630*/  MOV R4, R8 ;  /* 0x0000000800047202 */ /* 0x000fe20000000f00 */
[----:B------:R-:W2:Y:S01]  /*0640*/  LDCU.64 UR6, c[0x0][0x358] ;  /* 0x00006b00ff0677ac */ /* 0x000ea20008000a00 */
[----:B0-----:R0:W3:Y:S01]  /*0650*/  LDC.64 R2, c[0x4][R0] ;  /* 0x0100000000027b82 */ /* 0x0010e20000000a00 */
[----:B-1----:R-:W-:-:S04]  /*0660*/  UIADD3 UR4, UP0, UPT, UR4, 0x10, URZ ;  /* 0x0000001004047890 */ /* 0x002fc8000ff1e0ff */
[----:B------:R-:W-:Y:S02]  /*0670*/  UIADD3.X UR5, UPT, UPT, URZ, UR5, URZ, UP0, !UPT ;  /* 0x00000005ff057290 */ /* 0x000fe400087fe4ff */
[----:B------:R-:W-:-:S04]  /*0680*/  MOV R6, UR4 ;  /* 0x0000000400067c02 */ /* 0x000fc80008000f00 */
[----:B------:R-:W-:-:S05]  /*0690*/  IMAD.U32 R7, RZ, RZ, UR5 ;  /* 0x00000005ff077e24 */ /* 0x000fca000f8e00ff */
[----:B--2---:R0:W-:Y:S01]  /*06a0*/  ST.E.64 desc[UR6][R8.64], R6 ;  /* 0x0000000608007985 */ /* 0x0041e2000c101b06 */
[----:B------:R-:W-:Y:S01]  /*06b0*/  MOV R16, R20 ;  /* 0x0000001400107202 */ /* 0x000fe20000000f00 */
[----:B------:R-:W-:-:S07]  /*06c0*/  IMAD.MOV.U32 R17, RZ, RZ, R21 ;  /* 0x000000ffff117224 */ /* 0x000fce00078e0015 */
[----:B------:R-:W-:-:S07]  /*06d0*/  LEPC R20, `(.L_x_3) ;  /* 0x000000001014794e */ /* 0x000fce0000000000 */
[----:B0--3--:R-:W-:Y:S05]  /*06e0*/  CALL.ABS.NOINC R2 ;  /* 0x0000000002007343 */ /* 0x009fea0003c00000 */
.L_x_3:
[----:B------:R-:W-:Y:S01]  /*06f0*/  MOV R20, R16 ;  /* 0x0000001000147202 */ /* 0x000fe20000000f00 */
[----:B------:R-:W-:Y:S01]  /*0700*/  IMAD.MOV.U32 R21, RZ, RZ, R17 ;  /* 0x000000ffff157224 */ /* 0x000fe200078e0011 */
[----:B------:R-:W2:Y:S04]  /*0710*/  LDL R2, [R1] ;  /* 0x0000000001027983 */ /* 0x000ea80000100800 */
[----:B------:R-:W2:Y:S04]  /*0720*/  LDL R16, [R1+0x4] ;  /* 0x0000040001107983 */ /* 0x000ea80000100800 */
[----:B------:R0:W2:Y:S02]  /*0730*/  LDL R17, [R1+0x8] ;  /* 0x0000080001117983 */ /* 0x0000a40000100800 */
[----:B0-----:R-:W-:Y:S01]  /*0740*/  IADD3 R1, PT, PT, R1, 0x10, RZ ;  /* 0x0000001001017810 */ /* 0x001fe20007ffe0ff */
[----:B--2---:R-:W-:Y:S06]  /*0750*/  RET.REL.NODEC R20 `(_Z11create_sub1PP10BaseDeviceii) ;  /* 0xfffffff814287950 */ /* 0x004fec0003c3ffff */
        .type           $_Z11create_sub1PP10BaseDeviceii$_ZN10Sub1DeviceD1Ev,@function
        .size           $_Z11create_sub1PP10BaseDeviceii$_ZN10Sub1DeviceD1Ev,(.L_x_47 - $_Z11create_sub1PP10BaseDeviceii$_ZN10Sub1DeviceD1Ev)
$_Z11create_sub1PP10BaseDeviceii$_ZN10Sub1DeviceD1Ev:
        /* <DEDUP_REMOVED lines=8> */
[----:B------:R-:W-:-:S04]  /*07e0*/  MOV R4, UR4 ;  /* 0x0000000400047c02 */ /* 0x000fc80008000f00 */
[----:B------:R-:W-:-:S05]  /*07f0*/  IMAD.U32 R5, RZ, RZ, UR5 ;  /* 0x00000005ff057e24 */ /* 0x000fca000f8e00ff */
[----:B-1----:R0:W-:Y:S04]  /*0800*/  ST.E.64 desc[UR6][R2.64], R4 ;  /* 0x0000000402007985 */ /* 0x0021e8000c101b06 */
[----:B0-----:R0:W2:Y:S02]  /*0810*/  LDL R2, [R1] ;  /* 0x0000000001027983 */ /* 0x0010a40000100800 */
[----:B0-----:R-:W-:Y:S01]  /*0820*/  IADD3 R1, PT, PT, R1, 0x8, RZ ;  /* 0x0000000801017810 */ /* 0x001fe20007ffe0ff */
[----:B--2---:R-:W-:Y:S06]  /*0830*/  RET.REL.NODEC R20 `(_Z11create_sub1PP10BaseDeviceii) ;  /* 0xfffffff414f07950 */ /* 0x004fec0003c3ffff */
.L_x_4:
[----:B------:R-:W-:-:S00]  /*0840*/  BRA `(.L_x_4) ;  /* 0xfffffffc00fc7947 */ /* 0x000fc0000383ffff */
[----:B------:R-:W-:-:S00]  /*0850*/  NOP ;  /* 0x0000000000007918 */ /* 0x000fc00000000000 */
        /* <DEDUP_REMOVED lines=10> */
.L_x_47:


//--------------------- .text._Z6runnerPP10BaseDevicei --------------------------
	.section	.text._Z6runnerPP10BaseDevicei,"ax",@progbits
	.align	128
        .global         _Z6runnerPP10BaseDevicei
        .type           _Z6runnerPP10BaseDevicei,@function
        .size           _Z6runnerPP10BaseDevicei,(.L_x_52 - _Z6runnerPP10BaseDevicei)
        .other          _Z6runnerPP10BaseDevicei,@"STO_CUDA_ENTRY STV_DEFAULT"
_Z6runnerPP10BaseDevicei:
.text._Z6runnerPP10BaseDevicei:
[----:B------:R-:W0:Y:S08]  /*0000*/  LDC R1, c[0x0][0x37c] ;  /* 0x0000df00ff017b82 */ /* 0x000e300000000800 */
[----:B------:R-:W1:Y:S02]  /*0010*/  LDC R0, c[0x0][0x388] ;  /* 0x0000e200ff007b82 */ /* 0x000e640000000800 */
[----:B-1----:R-:W-:-:S13]  /*0020*/  ISETP.GE.AND P0, PT, R0, 0x1, PT ;  /* 0x000000010000780c */ /* 0x002fda0003f06270 */
[----:B0-----:R-:W-:Y:S05]  /*0030*/  @!P0 EXIT ;  /* 0x000000000000894d */ /* 0x001fea0003800000 */
[C---:B------:R-:W-:Y:S01]  /*0040*/  ISETP.GE.U32.AND P0, PT, R0.reuse, 0x10, PT ;  /* 0x000000100000780c */ /* 0x040fe20003f06070 */
[----:B------:R-:W0:Y:S01]  /*0050*/  LDCU.64 UR36, c[0x0][0x358] ;  /* 0x00006b00ff2477ac */ /* 0x000e220008000a00 */
[----:B------:R-:W-:Y:S01]  /*0060*/  LOP3.LUT R17, R0, 0xf, RZ, 0xc0, !PT ;  /* 0x0000000f00117812 */ /* 0x000fe200078ec0ff */
[----:B------:R-:W-:-:S10]  /*0070*/  IMAD.MOV.U32 R16, RZ, RZ, RZ ;  /* 0x000000ffff107224 */ /* 0x000fd400078e00ff */
[----:B------:R-:W-:Y:S05]  /*0080*/  @!P0 BRA `(.L_x_5) ;  /* 0x0000000800808947 */ /* 0x000fea0003800000 */
[----:B------:R-:W1:Y:S01]  /*0090*/  LDCU.64 UR4, c[0x0][0x380] ;  /* 0x00007000ff0477ac */ /* 0x000e620008000a00 */
[----:B------:R-:W-:Y:S01]  /*00a0*/  LOP3.LUT R16, R0, 0x7ffffff0, RZ, 0xc0, !PT ;  /* 0x7ffffff000107812 */ /* 0x000fe200078ec0ff */
[----:B------:R-:W-:Y:S04]  /*00b0*/  BSSY.RECONVERGENT B7, `(.L_x_5) ;  /* 0x000009d000077945 */ /* 0x000fe80003800200 */
[----:B------:R-:W-:Y:S01]  /*00c0*/  IMAD.MOV R2, RZ, RZ, -R16 ;  /* 0x000000ffff027224 */ /* 0x000fe200078e0a10 */
[----:B-1----:R-:W-:-:S04]  /*00d0*/  UIADD3 UR4, UP0, UPT, UR4, 0x40, URZ ;  /* 0x0000004004047890 */ /* 0x002fc8000ff1e0ff */
[----:B------:R-:W-:Y:S02]  /*00e0*/  UIADD3.X UR5, UPT, UPT, URZ, UR5, URZ, UP0, !UPT ;  /* 0x00000005ff057290 */ /* 0x000fe400087fe4ff */
[----:B------:R-:W-:-:S04]  /*00f0*/  IMAD.U32 R22, RZ, RZ, UR4 ;  /* 0x00000004ff167e24 */ /* 0x000fc8000f8e00ff */
[----:B------:R-:W-:-:S07]  /*0100*/  IMAD.U32 R23, RZ, RZ, UR5 ;  /* 0x00000005ff177e24 */ /* 0x000fce000f8e00ff */
.L_x_22:
[----:B0-----:R-:W2:Y:S04]  /*0110*/  LDG.E.64 R4, desc[UR36][R22.64+-0x40] ;  /* 0xffffc02416047981 */ /* 0x001ea8000c1e1b00 */
[----:B--2---:R-:W2:Y:S04]  /*0120*/  LD.E.64 R6, desc[UR36][R4.64] ;  /* 0x0000002404067980 */ /* 0x004ea8000c101b00 */
[----:B--2---:R-:W2:Y:S01]  /*0130*/  LD.E R6, desc[UR36][R6.64+0x10] ;  /* 0x0000102406067980 */ /* 0x004ea2000c101900 */
[----:B------:R-:W-:Y:S01]  /*0140*/  IADD3 R2, PT, PT, R2, 0x10, RZ ;  /* 0x0000001002027810 */ /* 0x000fe20007ffe0ff */
[----:B------:R-:W-:Y:S01]  /*0150*/  BSSY.RECONVERGENT B6, `(.L_x_6) ;  /* 0x0000007000067945 */ /* 0x000fe20003800200 */
[----:B------:R-:W-:Y:S01]  /*0160*/  MOV R20, 0x1c0 ;  /* 0x000001c000147802 */ /* 0x000fe20000000f00 */
[----:B------:R-:W-:Y:S01]  /*0170*/  IMAD.MOV.U32 R21, RZ, RZ, 0x0 ;  /* 0x00000000ff157424 */ /* 0x000fe200078e00ff */
[----:B------:R-:W-:-:S04]  /*0180*/  ISETP.NE.AND P0, PT, R2, RZ, PT ;  /* 0x000000ff0200720c */ /* 0x000fc80003f05270 */
[----:B------:R-:W-:Y:S01]  /*0190*/  P2R R18, PR, RZ, 0x1 ;  /* 0x00000001ff127803 */ /* 0x000fe20000000000 */
[----:B--2---:R0:W1:Y:S08]  /*01a0*/  LDC.64 R8, c[0x2][R6] ;  /* 0x0080000006087b82 */ /* 0x0040700000000a00 */
[----:B01----:R-:W-:Y:S05]  /*01b0*/  CALL.REL.NOINC R8 `(_Z6runnerPP10BaseDevicei) ;  /* 0xfffffffc08907344 */ /* 0x003fea0003c3ffff */
[----:B------:R-:W-:Y:S05]  /*01c0*/  BSYNC.RECONVERGENT B6 ;  /* 0x0000000000067941 */ /* 0x000fea0003800200 */
.L_x_6:
[----:B------:R-:W2:Y:S04]  /*01d0*/  LDG.E.64 R4, desc[UR36][R22.64+-0x38] ;  /* 0xffffc82416047981 */ /* 0x000ea8000c1e1b00 */
[----:B--2---:R-:W2:Y:S04]  /*01e0*/  LD.E.64 R6, desc[UR36][R4.64] ;  /* 0x0000002404067980 */ /* 0x004ea8000c101b00 */
[----:B--2---:R-:W2:Y:S01]  /*01f0*/  LD.E R6, desc[UR36][R6.64+0x10] ;  /* 0x0000102406067980 */ /* 0x004ea2000c101900 */
[----:B------:R-:W-:Y:S01]  /*0200*/  BSSY.RECONVERGENT B6, `(.L_x_7) ;  /* 0x0000005000067945 */ /* 0x000fe20003800200 */
[----:B------:R-:W-:Y:S01]  /*0210*/  MOV R20, 0x250 ;  /* 0x0000025000147802 */ /* 0x000fe20000000f00 */
[----:B------:R-:W-:Y:S01]  /*0220*/  IMAD.MOV.U32 R21, RZ, RZ, 0x0 ;  /* 0x00000000ff157424 */ /* 0x000fe200078e00ff */
[----:B--2---:R0:W1:Y:S06]  /*0230*/  LDC.64 R8, c[0x2][R6] ;  /* 0x0080000006087b82 */ /* 0x00406c0000000a00 */
[----:B01----:R-:W-:Y:S05]  /*0240*/  CALL.REL.NOINC R8 `(_Z6runnerPP10BaseDevicei) ;  /* 0xfffffffc086c7344 */ /* 0x003fea0003c3ffff */
[----:B------:R-:W-:Y:S05]  /*0250*/  BSYNC.RECONVERGENT B6 ;  /* 0x0000000000067941 */ /* 0x000fea0003800200 */
.L_x_7:
        /* <DEDUP_REMOVED lines=9> */
.L_x_8:
        /* <DEDUP_REMOVED lines=9> */
.L_x_9:
[----:B------:R-:W2:Y:S04]  /*0380*/  LDG.E.64 R4, desc[UR36][R22.64+-0x20] ;  /* 0xffffe02416047981 */ /* 0x000ea8000c1e1b00 */
[----:B--2---:R-:W2:Y:S04]  /*0390*/  LD.E.64 R6, desc[UR36][R4.64] ;  /* 0x0000002404067980 */ /* 0x004ea8000c101b00 */
[----:B--2---:R-:W2:Y:S01]  /*03a0*/  LD.E R6, desc[UR36][R6.64+0x10] ;  /* 0x0000102406067980 */ /* 0x004ea2000c101900 */
[----:B------:R-:W-:Y:S01]  /*03b0*/  HFMA2 R21, -RZ, RZ, 0, 0 ;  /* 0x00000000ff157431 */ /* 0x000fe200000001ff */
[----:B------:R-:W-:Y:S01]  /*03c0*/  BSSY.RECONVERGENT B6, `(.L_x_10) ;  /* 0x0000004000067945 */ /* 0x000fe20003800200 */
[----:B------:R-:W-:Y:S01]  /*03d0*/  MOV R20, 0x400 ;  /* 0x0000040000147802 */ /* 0x000fe20000000f00 */
[----:B--2---:R0:W1:Y:S06]  /*03e0*/  LDC.64 R8, c[0x2][R6] ;  /* 0x0080000006087b82 */ /* 0x00406c0000000a00 */
[----:B01----:R-:W-:Y:S05]  /*03f0*/  CALL.REL.NOINC R8 `(_Z6runnerPP10BaseDevicei) ;  /* 0xfffffffc08007344 */ /* 0x003fea0003c3ffff */
[----:B------:R-:W-:Y:S05]  /*0400*/  BSYNC.RECONVERGENT B6 ;  /* 0x0000000000067941 */ /* 0x000fea0003800200 */
.L_x_10:
        /* <DEDUP_REMOVED lines=9> */
.L_x_11:
        /* <DEDUP_REMOVED lines=9> */
.L_x_12:
        /* <DEDUP_REMOVED lines=9> */
.L_x_13:
        /* <DEDUP_REMOVED lines=9> */
.L_x_14:
        /* <DEDUP_REMOVED lines=9> */
.L_x_15:
        /* <DEDUP_REMOVED lines=9> */
.L_x_16:
        /* <DEDUP_REMOVED lines=9> */
.L_x_17:
        /* <DEDUP_REMOVED lines=9> */
.L_x_18:
        /* <DEDUP_REMOVED lines=9> */
.L_x_19:
        /* <DEDUP_REMOVED lines=9> */
.L_x_20:
        /* <DEDUP_REMOVED lines=9> */
.L_x_21:
[----:B------:R-:W-:Y:S02]  /*0a40*/  ISETP.NE.AND P6, PT, R18, RZ, PT ;  /* 0x000000ff1200720c */ /* 0x000fe40003fc5270 */
[----:B------:R-:W-:-:S05]  /*0a50*/  IADD3 R22, P0, PT, R22, 0x80, RZ ;  /* 0x0000008016167810 */ /* 0x000fca0007f1e0ff */
[----:B------:R-:W-:-:S06]  /*0a60*/  IMAD.X R23, RZ, RZ, R23, P0 ;  /* 0x000000ffff177224 */ /* 0x000fcc00000e0617 */
[----:B------:R-:W-:Y:S05]  /*0a70*/  @P6 BRA `(.L_x_22) ;  /* 0xfffffff400a46947 */ /* 0x000fea000383ffff */
[----:B------:R-:W-:Y:S05]  /*0a80*/  BSYNC.RECONVERGENT B7 ;  /* 0x0000000000077941 */ /* 0x000fea0003800200 */
.L_x_5:
[----:B------:R-:W-:-:S13]  /*0a90*/  ISETP.NE.AND P0, PT, R17, RZ, PT ;  /* 0x000000ff1100720c */ /* 0x000fda0003f05270 */
[----:B0-----:R-:W-:Y:S05]  /*0aa0*/  @!P0 EXIT ;  /* 0x000000000000894d */ /* 0x001fea0003800000 */
[----:B------:R-:W0:Y:S01]  /*0ab0*/  LDC R2, c[0x0][0x388] ;  /* 0x0000e200ff027b82 */ /* 0x000e220000000800 */
[----:B------:R-:W-:Y:S02]  /*0ac0*/  ISETP.GE.U32.AND P0, PT, R17, 0x8, PT ;  /* 0x000000081100780c */ /* 0x000fe40003f06070 */
[----:B0-----:R-:W-:-:S11]  /*0ad0*/  LOP3.LUT R2, R2, 0x7, RZ, 0xc0, !PT ;  /* 0x0000000702027812 */ /* 0x001fd600078ec0ff */
[----:B------:R-:W-:Y:S05]  /*0ae0*/  @!P0 BRA `(.L_x_23) ;  /* 0x00000004002c8947 */ /* 0x000fea0003800000 */
[----:B------:R-:W0:Y:S02]  /*0af0*/  LDC.64 R18, c[0x0][0x380] ;  /* 0x0000e000ff127b82 */ /* 0x000e240000000a00 */
[----:B0-----:R-:W-:-:S05]  /*0b00*/  IMAD.WIDE.U32 R18, R16, 0x8, R18 ;  /* 0x0000000810127825 */ /* 0x001fca00078e0012 */
        /* <DEDUP_REMOVED lines=9> */
.L_x_24:
        /* <DEDUP_REMOVED lines=9> */
.L_x_25:
        /* <DEDUP_REMOVED lines=9> */
.L_x_26:
        /* <DEDUP_REMOVED lines=9> */
.L_x_27:
        /* <DEDUP_REMOVED lines=9> */
.L_x_28:
        /* <DEDUP_REMOVED lines=9> */
.L_x_29:
        /* <DEDUP_REMOVED lines=9> */
.L_x_30:
        /* <DEDUP_REMOVED lines=9> */
.L_x_31:
[----:B------:R-:W-:-:S07]  /*0f90*/  VIADD R16, R16, 0x8 ;  /* 0x0000000810107836 */ /* 0x000fce0000000000 */
.L_x_23:
[----:B------:R-:W-:-:S13]  /*0fa0*/  ISETP.NE.AND P0, PT, R2, RZ, PT ;  /* 0x000000ff0200720c */ /* 0x000fda0003f05270 */
[----:B------:R-:W-:Y:S05]  /*0fb0*/  @!P0 EXIT ;  /* 0x000000000000894d */ /* 0x000fea0003800000 */
        /* <DEDUP_REMOVED lines=15> */
.L_x_33:
        /* <DEDUP_REMOVED lines=9> */
.L_x_34:
        /* <DEDUP_REMOVED lines=9> */
.L_x_35:
        /* <DEDUP_REMOVED lines=9> */
.L_x_36:
[----:B------:R-:W-:-:S07]  /*1260*/  VIADD R16, R16, 0x4 ;  /* 0x0000000410107836 */ /* 0x000fce0000000000 */
.L_x_32:
[----:B------:R-:W-:-:S13]  /*1270*/  ISETP.NE.AND P0, PT, R2, RZ, PT ;  /* 0x000000ff0200720c */ /* 0x000fda0003f05270 */
[----:B------:R-:W-:Y:S05]  /*1280*/  @!P0 EXIT ;  /* 0x000000000000894d */ /* 0x000fea0003800000 */
[----:B------:R-:W0:Y:S01]  /*1290*/  LDC.64 R4, c[0x0][0x380] ;  /* 0x0000e000ff047b82 */ /* 0x000e220000000a00 */
[----:B------:R-:W-:Y:S02]  /*12a0*/  IMAD.MOV R2, RZ, RZ, -R2 ;  /* 0x000000ffff027224 */ /* 0x000fe400078e0a02 */
[----:B0-----:R-:W-:-:S07]  /*12b0*/  IMAD.WIDE.U32 R16, R16, 0x8, R4 ;  /* 0x0000000810107825 */ /* 0x001fce00078e0004 */
.L_x_38:
[----:B------:R-:W2:Y:S04]  /*12c0*/  LDG.E.64 R4, desc[UR36][R16.64] ;  /* 0x0000002410047981 */ /* 0x000ea8000c1e1b00 */
[----:B--2---:R-:W2:Y:S04]  /*12d0*/  LD.E.64 R6, desc[UR36][R4.64] ;  /* 0x0000002404067980 */ /* 0x004ea8000c101b00 */
[----:B--2---:R-:W2:Y:S01]  /*12e0*/  LD.E R6, desc[UR36][R6.64+0x10] ;  /* 0x0000102406067980 */ /* 0x004ea2000c101900 */
[----:B------:R-:W-:Y:S01]  /*12f0*/  VIADD R2, R2, 0x1 ;  /* 0x0000000102027836 */ /* 0x000fe20000000000 */
[----:B------:R-:W-:Y:S01]  /*1300*/  BSSY.RECONVERGENT B6, `(.L_x_37) ;  /* 0x0000007000067945 */ /* 0x000fe20003800200 */
[----:B------:R-:W-:Y:S01]  /*1310*/  MOV R20, 0x1370 ;  /* 0x0000137000147802 */ /* 0x000fe20000000f00 */
[----:B------:R-:W-:-:S02]  /*1320*/  IMAD.MOV.U32 R21, RZ, RZ, 0x0 ;  /* 0x00000000ff157424 */ /* 0x000fc400078e00ff */
[----:B------:R-:W-:-:S04]  /*1330*/  ISETP.NE.AND P0, PT, R2, RZ, PT ;  /* 0x000000ff0200720c */ /* 0x000fc80003f05270 */
[----:B------:R-:W-:Y:S01]  /*1340*/  P2R R18, PR, RZ, 0x1 ;  /* 0x00000001ff127803 */ /* 0x000fe20000000000 */
[----:B--2---:R0:W1:Y:S08]  /*1350*/  LDC.64 R8, c[0x2][R6] ;  /* 0x0080000006087b82 */ /* 0x0040700000000a00 */
[----:B01----:R-:W-:Y:S05]  /*1360*/  CALL.REL.NOINC R8 `(_Z6runnerPP10BaseDevicei) ;  /* 0xffffffec08247344 */ /* 0x003fea0003c3ffff */
[----:B------:R-:W-:Y:S05]  /*1370*/  BSYNC.RECONVERGENT B6 ;  /* 0x0000000000067941 */ /* 0x000fea0003800200 */
.L_x_37:
[----:B------:R-:W-:Y:S02]  /*1380*/  ISETP.NE.AND P6, PT, R18, RZ, PT ;  /* 0x000000ff1200720c */ /* 0x000fe40003fc5270 */
[----:B------:R-:W-:-:S04]  /*1390*/  IADD3 R16, P0, PT, R16, 0x8, RZ ;  /* 0x0000000810107810 */ /* 0x000fc80007f1e0ff */
[----:B------:R-:W-:-:S07]  /*13a0*/  IADD3.X R17, PT, PT, RZ, R17, RZ, P0, !PT ;  /* 0x00000011ff117210 */ /* 0x000fce00007fe4ff */
[----:B------:R-:W-:Y:S05]  /*13b0*/  @P6 BRA `(.L_x_38) ;  /* 0xfffffffc00c06947 */ /* 0x000fea000383ffff */
[----:B------:R-:W-:Y:S05]  /*13c0*/  EXIT ;  /* 0x000000000000794d */ /* 0x000fea0003800000 */
        .type           $_Z6runnerPP10BaseDevicei$_ZN10BaseDeviceD0Ev,@function
        .size           $_Z6runnerPP10BaseDevicei$_ZN10BaseDeviceD0Ev,($_Z6runnerPP10BaseDevicei$_ZN10BaseDeviceD1Ev - $_Z6runnerPP10BaseDevicei$_ZN10BaseDeviceD0Ev)
$_Z6runnerPP10BaseDevicei$_ZN10BaseDeviceD0Ev:
[----:B------:R-:W-:Y:S02]  /*13d0*/  VIADD R1, R1, 0xfffffff0 ;  /* 0xfffffff001017836 */ /* 0x000fe40000000000 */
[----:B------:R-:W-:Y:S02]  /*13e0*/  IMAD.MOV.U32 R9, RZ, RZ, R5 ;  /* 0x000000ffff097224 */ /* 0x000fe400078e0005 */
[----:B------:R-:W-:Y:S01]  /*13f0*/  IMAD.MOV.U32 R8, RZ, RZ, R4 ;  /* 0x000000ffff087224 */ /* 0x000fe200078e0004 */
        /* <DEDUP_REMOVED lines=14> */
[----:B------:R-:W-:Y:S01]  /*14e0*/  IMAD.MOV.U32 R16, RZ, RZ, R20 ;  /* 0x000000ffff107224 */ /* 0x000fe200078e0014 */
[----:B------:R-:W-:-:S07]  /*14f0*/  MOV R17, R21 ;  /* 0x0000001500117202 */ /* 0x000fce0000000f00 */
[----:B------:R-:W-:-:S07]  /*1500*/  LEPC R20, `(.L_x_39) ;  /* 0x000000001014794e */ /* 0x000fce0000000000 */
[----:B0--3--:R-:W-:Y:S05]  /*1510*/  CALL.ABS.NOINC R2 ;  /* 0x0000000002007343 */ /* 0x009fea0003c00000 */
.L_x_39:
[----:B------:R-:W-:Y:S01]  /*1520*/  IMAD.MOV.U32 R20, RZ, RZ, R16 ;  /* 0x000000ffff147224 */ /* 0x000fe200078e0010 */
[----:B------:R-:W2:Y:S01]  /*1530*/  LDL R2, [R1] ;  /* 0x0000000001027983 */ /* 0x000ea20000100800 */
[----:B------:R-:W-:-:S03]  /*1540*/  IMAD.MOV.U32 R21, RZ, RZ, R17 ;  /* 0x000000ffff157224 */ /* 0x000fc600078e0011 */
[----:B------:R-:W2:Y:S04]  /*1550*/  LDL R16, [R1+0x4] ;  /* 0x0000040001107983 */ /* 0x000ea80000100800 */
[----:B------:R0:W2:Y:S02]  /*1560*/  LDL R17, [R1+0x8] ;  /* 0x0000080001117983 */ /* 0x0000a40000100800 */
[----:B0-----:R-:W-:Y:S01]  /*1570*/  VIADD R1, R1, 0x10 ;  /* 0x0000001001017836 */ /* 0x001fe20000000000 */
[----:B--2---:R-:W-:Y:S06]  /*1580*/  RET.REL.NODEC R20 `(_Z6runnerPP10BaseDevicei) ;  /* 0xffffffe8149c7950 */ /* 0x004fec0003c3ffff */
        .type           $_Z6runnerPP10BaseDevicei$_ZN10BaseDeviceD1Ev,@function
        .size           $_Z6runnerPP10BaseDevicei$_ZN10BaseDeviceD1Ev,($_Z6runnerPP10BaseDevicei$_ZN10Sub1Device1fEv - $_Z6runnerPP10BaseDevicei$_ZN10BaseDeviceD1Ev)
$_Z6runnerPP10BaseDevicei$_ZN10BaseDeviceD1Ev:
[----:B------:R-:W-:Y:S01]  /*1590*/  IADD3 R1, PT, PT, R1, -0x8, RZ ;  /* 0xfffffff801017810 */ /* 0x000fe20007ffe0ff */
[----:B------:R-:W-:-:S04]  /*15a0*/  IMAD.MOV.U32 R3, RZ, RZ, R5 ;  /* 0x000000ffff037224 */ /* 0x000fc800078e0005 */
        /* <DEDUP_REMOVED lines=11> */
[----:B--2---:R-:W-:Y:S06]  /*1660*/  RET.REL.NODEC R20 `(_Z6runnerPP10BaseDevicei) ;  /* 0xffffffe814647950 */ /* 0x004fec0003c3ffff */
        .type           $_Z6runnerPP10BaseDevicei$_ZN10Sub1Device1fEv,@function
        .size           $_Z6runnerPP10BaseDevicei$_ZN10Sub1Device1fEv,($_Z6runnerPP10BaseDevicei$_ZN10Sub1DeviceD0Ev - $_Z6runnerPP10BaseDevicei$_ZN10Sub1Device1fEv)
$_Z6runnerPP10BaseDevicei$_ZN10Sub1Device1fEv:
[----:B------:R-:W-:Y:S02]  /*1670*/  VIADD R1, R1, 0xfffffff0 ;  /* 0xfffffff001017836 */ /* 0x000fe40000000000 */
[----:B------:R-:W-:-:S03]  /*1680*/  IMAD.MOV.U32 R3, RZ, RZ, R5 ;  /* 0x000000ffff037224 */ /* 0x000fc600078e0005 */
        /* <DEDUP_REMOVED lines=11> */
[----:B------:R-:W-:Y:S01]  /*1740*/  IMAD.U32 R5, RZ, RZ, UR7 ;  /* 0x00000007ff057e24 */ /* 0x000fe2000f8e00ff */
[----:B0-----:R-:W-:-:S05]  /*1750*/  IADD3 R6, P0, PT, R1, UR4, RZ ;  /* 0x0000000401067c10 */ /* 0x001fca000ff1e0ff */
[----:B----4-:R-:W-:Y:S01]  /*1760*/  IMAD.X R7, RZ, RZ, UR5, P0 ;  /* 0x00000005ff077e24 */ /* 0x010fe200080e06ff */
[----:B--2---:R0:W-:Y:S02]  /*1770*/  STL.64 [R1], R2 ;  /* 0x0000000201007387 */ /* 0x0041e40000100a00 */
[----:B0-----:R-:W-:Y:S01]  /*1780*/  MOV R2, R20 ;  /* 0x0000001400027202 */ /* 0x001fe20000000f00 */
[----:B-1-3--:R-:W-:-:S07]  /*1790*/  IMAD.MOV.U32 R16, RZ, RZ, R21 ;  /* 0x000000ffff107224 */ /* 0x00afce00078e0015 */
[----:B------:R-:W-:-:S07]  /*17a0*/  LEPC R20, `(.L_x_40) ;  /* 0x000000001014794e */ /* 0x000fce0000000000 */
[----:B------:R-:W-:Y:S05]  /*17b0*/  CALL.ABS.NOINC R8 ;  /* 0x0000000008007343 */ /* 0x000fea0003c00000 */
.L_x_40:
[----:B------:R-:W-:Y:S02]  /*17c0*/  IMAD.MOV.U32 R20, RZ, RZ, R2 ;  /* 0x000000ffff147224 */ /* 0x000fe400078e0002 */
[----:B------:R-:W-:Y:S01]  /*17d0*/  IMAD.MOV.U32 R21, RZ, RZ, R16 ;  /* 0x000000ffff157224 */ /* 0x000fe200078e0010 */
[----:B------:R-:W2:Y:S04]  /*17e0*/  LDL R2, [R1+0x8] ;  /* 0x0000080001027983 */ /* 0x000ea80000100800 */
[----:B------:R0:W2:Y:S02]  /*17f0*/  LDL R16, [R1+0xc] ;  /* 0x00000c0001107983 */ /* 0x0000a40000100800 */
[----:B0-----:R-:W-:Y:S01]  /*1800*/  IADD3 R1, PT, PT, R1, 0x10, RZ ;  /* 0x0000001001017810 */ /* 0x001fe20007ffe0ff */
[----:B--2---:R-:W-:Y:S06]  /*1810*/  RET.REL.NODEC R20 `(_Z6runnerPP10BaseDevicei) ;  /* 0xffffffe414f87950 */ /* 0x004fec0003c3ffff */
        .type           $_Z6runnerPP10BaseDevicei$_ZN10Sub1DeviceD0Ev,@function
        .size           $_Z6runnerPP10BaseDevicei$_ZN10Sub1DeviceD0Ev,($_Z6runnerPP10BaseDevicei$_ZN10Sub1DeviceD1Ev - $_Z6runnerPP10BaseDevicei$_ZN10Sub1DeviceD0Ev)
$_Z6runnerPP10BaseDevicei$_ZN10Sub1DeviceD0Ev:
        /* <DEDUP_REMOVED lines=21> */
.L_x_41:
[----:B------:R-:W-:Y:S01]  /*1970*/  IMAD.MOV.U32 R20, RZ, RZ, R16 ;  /* 0x000000ffff147224 */ /* 0x000fe200078e0010 */
[----:B------:R-:W2:Y:S01]  /*1980*/  LDL R2, [R1] ;  /* 0x0000000001027983 */ /* 0x000ea20000100800 */
[----:B------:R-:W-:-:S03]  /*1990*/  IMAD.MOV.U32 R21, RZ, RZ, R17 ;  /* 0x000000ffff157224 */ /* 0x000fc600078e0011 */
[----:B------:R-:W2:Y:S04]  /*19a0*/  LDL R16, [R1+0x4] ;  /* 0x0000040001107983 */ /* 0x000ea80000100800 */
[----:B------:R0:W2:Y:S02]  /*19b0*/  LDL R17, [R1+0x8] ;  /* 0x0000080001117983 */ /* 0x0000a40000100800 */
[----:B0-----:R-:W-:Y:S01]  /*19c0*/  IADD3 R1, PT, PT, R1, 0x10, RZ ;  /* 0x0000001001017810 */ /* 0x001fe20007ffe0ff */
[----:B--2---:R-:W-:Y:S06]  /*19d0*/  RET.REL.NODEC R20 `(_Z6runnerPP10BaseDevicei) ;  /* 0xffffffe414887950 */ /* 0x004fec0003c3ffff */
        .type           $_Z6runnerPP10BaseDevicei$_ZN10Sub1DeviceD1Ev,@function
        .size           $_Z6runnerPP10BaseDevicei$_ZN10Sub1DeviceD1Ev,(.L_x_52 - $_Z6runnerPP10BaseDevicei$_ZN10Sub1DeviceD1Ev)
$_Z6runnerPP10BaseDevicei$_ZN10Sub1DeviceD1Ev:
[----:B------:R-:W-:Y:S02]  /*19e0*/  VIADD R1, R1, 0xfffffff8 ;  /* 0xfffffff801017836 */ /* 0x000fe40000000000 */
[----:B------:R-:W-:-:S03]  /*19f0*/  IMAD.MOV.U32 R3, RZ, RZ, R5 ;  /* 0x000000ffff037224 */ /* 0x000fc600078e0005 */
        /* <DEDUP_REMOVED lines=10> */
[----:B0-----:R-:W-:Y:S01]  /*1aa0*/  VIADD R1, R1, 0x8 ;  /* 0x0000000801017836 */ /* 0x001fe20000000000 */
[----:B--2---:R-:W-:Y:S06]  /*1ab0*/  RET.REL.NODEC R20 `(_Z6runnerPP10BaseDevicei) ;  /* 0xffffffe414507950 */ /* 0x004fec0003c3ffff */
.L_x_42:
        /* <DEDUP_REMOVED lines=12> */
.L_x_52:


//--------------------- .nv.global.init           --------------------------
	.section	.nv.global.init,"aw",@progbits
	.align	8
.nv.global.init:
	.type		_ZTV10BaseDevice,@object
	.size		_ZTV10BaseDevice,(_ZTV10Sub1Device - _ZTV10BaseDevice)
_ZTV10BaseDevice:
        /*0000*/ 	.byte	0x00, 0x00, 0x00, 0x00, 0x00, 0x00, 0x00, 0x00, 0x00, 0x00, 0x00, 0x00, 0x00, 0x00, 0x00, 0x00
        /*0010*/ 	.byte	0x20, 0x00, 0x00, 0x00, 0x00, 0x00, 0x00, 0x00, 0x28, 0x00, 0x00, 0x00, 0x00, 0x00, 0x00, 0x00
        /*0020*/ 	.byte	0x00, 0x00, 0x00, 0x00, 0x00, 0x00, 0x00, 0x00
	.type		_ZTV10Sub1Device,@object
	.size		_ZTV10Sub1Device,($str - _ZTV10Sub1Device)
_ZTV10Sub1Device:
        /*0028*/ 	.byte	0x00, 0x00, 0x00, 0x00, 0x00, 0x00, 0x00, 0x00, 0x00, 0x00, 0x00, 0x00, 0x00, 0x00, 0x00, 0x00
        /*0038*/ 	.byte	0x08, 0x00, 0x00, 0x00, 0x00, 0x00, 0x00, 0x00, 0x10, 0x00, 0x00, 0x00, 0x00, 0x00, 0x00, 0x00
        /*0048*/ 	.byte	0x18, 0x00, 0x00, 0x00, 0x00, 0x00, 0x00, 0x00
	.type		$str,@object
	.size		$str,(.L_2 - $str)
$str:
        /*0050*/ 	.byte	0x68, 0x65, 0x6c, 0x6c, 0x6f, 0x20, 0x31, 0x3a, 0x20, 0x25, 0x64, 0x20, 0x25, 0x64, 0x21, 0x0a
        /*0060*/ 	.byte	0x00
.L_2:


//--------------------- .nv.shared.reserved.0     --------------------------
	.section	.nv.shared.reserved.0,"aw",@nobits
	.weak		__nv_reservedSMEM_offset_0_alias
	.size		__nv_reservedSMEM_offset_0_alias, 0, 64
	.other		__nv_reservedSMEM_offset_0_alias,@"STO_CUDA_RESERVED_SHARED STV_DEFAULT"
__nv_reservedSMEM_offset_0_alias:
	.zero		0
	.zero		64


//--------------------- .nv.constant0._Z11create_sub1PP10BaseDeviceii --------------------------
	.section	.nv.constant0._Z11create_sub1PP10BaseDeviceii,"a",@progbits
	.sectionflags	@""
	.align	4
.nv.constant0._Z11create_sub1PP10BaseDeviceii:
	.zero		912


//--------------------- .nv.constant0._Z6runnerPP10BaseDevicei --------------------------
	.section	.nv.constant0._Z6runnerPP10BaseDevicei,"a",@progbits
	.sectionflags	@""
	.align	4
.nv.constant0._Z6runnerPP10BaseDevicei:
	.zero		908


//--------------------- SYMBOLS --------------------------

	.type		.nv.reservedSmem.offset0,@object
	.size		.nv.reservedSmem.offset0,0x4
	.type		vprintf,@function
	.type		malloc,@function
	.type		free,@function
